//
// Generated by NVIDIA NVVM Compiler
//
// Compiler Build ID: CL-36424714
// Cuda compilation tools, release 13.0, V13.0.88
// Based on NVVM 20.0.0
//

.version 9.0
.target sm_100
.address_size 64

	// .globl	_Z8multiplyPiS_S_S_S_S_
.extern .func  (.param .b32 func_retval0) vprintf
(
	.param .b64 vprintf_param_0,
	.param .b64 vprintf_param_1
)
;
.global .align 1 .b8 $str[9] = {10, 32, 116, 105, 100, 61, 37, 100};
.global .align 1 .b8 $str$1[15] = {10, 114, 111, 119, 112, 116, 114, 91, 37, 100, 93, 61, 37, 100};
.global .align 1 .b8 $str$2[10] = {10, 37, 100, 42, 37, 100, 61, 37, 100};
.global .align 1 .b8 $str$3[14] = {10, 115, 99, 99, 111, 108, 91, 37, 100, 93, 61, 37, 100};
.global .align 1 .b8 $str$4[12] = {10, 118, 101, 99, 91, 37, 100, 93, 61, 37, 100};
.global .align 1 .b8 $str$5[8] = {10, 83, 117, 109, 61, 37, 100};
.global .align 1 .b8 $str$6[2] = {10};
.global .align 1 .b8 $str$7[4] = {37, 100, 32};

.visible .entry _Z8multiplyPiS_S_S_S_S_(
	.param .u64 .ptr .align 1 _Z8multiplyPiS_S_S_S_S__param_0,
	.param .u64 .ptr .align 1 _Z8multiplyPiS_S_S_S_S__param_1,
	.param .u64 .ptr .align 1 _Z8multiplyPiS_S_S_S_S__param_2,
	.param .u64 .ptr .align 1 _Z8multiplyPiS_S_S_S_S__param_3,
	.param .u64 .ptr .align 1 _Z8multiplyPiS_S_S_S_S__param_4,
	.param .u64 .ptr .align 1 _Z8multiplyPiS_S_S_S_S__param_5
)
{
	.local .align 8 .b8 	__local_depot0[16];
	.reg .b64 	%SP;
	.reg .b64 	%SPL;
	.reg .pred 	%p<3>;
	.reg .b32 	%r<49>;
	.reg .b64 	%rd<52>;

	mov.u64 	%SPL, __local_depot0;
	cvta.local.u64 	%SP, %SPL;
	ld.param.u64 	%rd7, [_Z8multiplyPiS_S_S_S_S__param_0];
	ld.param.u64 	%rd8, [_Z8multiplyPiS_S_S_S_S__param_1];
	ld.param.u64 	%rd9, [_Z8multiplyPiS_S_S_S_S__param_2];
	ld.param.u64 	%rd10, [_Z8multiplyPiS_S_S_S_S__param_3];
	ld.param.u64 	%rd12, [_Z8multiplyPiS_S_S_S_S__param_4];
	ld.param.u64 	%rd11, [_Z8multiplyPiS_S_S_S_S__param_5];
	cvta.to.global.u64 	%rd13, %rd12;
	add.u64 	%rd14, %SP, 0;
	add.u64 	%rd1, %SPL, 0;
	mov.u32 	%r8, %tid.x;
	mov.u32 	%r9, %ctaid.x;
	mov.u32 	%r10, %ntid.x;
	mad.lo.s32 	%r1, %r9, %r10, %r8;
	st.local.u32 	[%rd1], %r1;
	mov.u64 	%rd15, $str;
	cvta.global.u64 	%rd16, %rd15;
	{ // callseq 0, 0
	.param .b64 param0;
	st.param.b64 	[param0], %rd16;
	.param .b64 param1;
	st.param.b64 	[param1], %rd14;
	.param .b32 retval0;
	call.uni (retval0), 
	vprintf, 
	(
	param0, 
	param1
	);
	ld.param.b32 	%r11, [retval0];
	} // callseq 0
	mul.wide.s32 	%rd17, %r1, 4;
	add.s64 	%rd2, %rd13, %rd17;
	ld.global.u32 	%r13, [%rd2];
	setp.lt.s32 	%p1, %r13, 1;
	mov.b32 	%r48, 0;
	@%p1 bra 	$L__BB0_3;
	cvta.to.global.u64 	%rd3, %rd7;
	cvta.to.global.u64 	%rd4, %rd9;
	cvta.to.global.u64 	%rd5, %rd8;
	cvta.to.global.u64 	%rd18, %rd11;
	add.s64 	%rd6, %rd18, %rd17;
	mov.b32 	%r46, 0;
	mov.u32 	%r48, %r46;
$L__BB0_2:
	ld.global.u32 	%r15, [%rd6];
	add.s32 	%r16, %r15, %r46;
	mul.wide.s32 	%rd20, %r16, 4;
	add.s64 	%rd21, %rd5, %rd20;
	ld.global.u32 	%r17, [%rd21];
	mul.wide.s32 	%rd22, %r17, 4;
	add.s64 	%rd23, %rd4, %rd22;
	ld.global.u32 	%r18, [%rd23];
	add.s64 	%rd24, %rd3, %rd20;
	ld.global.u32 	%r19, [%rd24];
	mad.lo.s32 	%r48, %r19, %r18, %r48;
	st.local.v2.u32 	[%rd1], {%r1, %r15};
	mov.u64 	%rd25, $str$1;
	cvta.global.u64 	%rd26, %rd25;
	{ // callseq 1, 0
	.param .b64 param0;
	st.param.b64 	[param0], %rd26;
	.param .b64 param1;
	st.param.b64 	[param1], %rd14;
	.param .b32 retval0;
	call.uni (retval0), 
	vprintf, 
	(
	param0, 
	param1
	);
	ld.param.b32 	%r20, [retval0];
	} // callseq 1
	ld.global.u32 	%r22, [%rd6];
	add.s32 	%r23, %r22, %r46;
	mul.wide.s32 	%rd28, %r23, 4;
	add.s64 	%rd29, %rd3, %rd28;
	ld.global.u32 	%r24, [%rd29];
	add.s64 	%rd30, %rd5, %rd28;
	ld.global.u32 	%r25, [%rd30];
	mul.wide.s32 	%rd31, %r25, 4;
	add.s64 	%rd32, %rd4, %rd31;
	ld.global.u32 	%r26, [%rd32];
	mul.lo.s32 	%r27, %r24, %r26;
	st.local.v2.u32 	[%rd1], {%r24, %r26};
	st.local.u32 	[%rd1+8], %r27;
	mov.u64 	%rd33, $str$2;
	cvta.global.u64 	%rd34, %rd33;
	{ // callseq 2, 0
	.param .b64 param0;
	st.param.b64 	[param0], %rd34;
	.param .b64 param1;
	st.param.b64 	[param1], %rd14;
	.param .b32 retval0;
	call.uni (retval0), 
	vprintf, 
	(
	param0, 
	param1
	);
	ld.param.b32 	%r28, [retval0];
	} // callseq 2
	ld.global.u32 	%r30, [%rd6];
	add.s32 	%r31, %r30, %r46;
	mul.wide.s32 	%rd35, %r31, 4;
	add.s64 	%rd36, %rd5, %rd35;
	ld.global.u32 	%r32, [%rd36];
	st.local.v2.u32 	[%rd1], {%r31, %r32};
	mov.u64 	%rd37, $str$3;
	cvta.global.u64 	%rd38, %rd37;
	{ // callseq 3, 0
	.param .b64 param0;
	st.param.b64 	[param0], %rd38;
	.param .b64 param1;
	st.param.b64 	[param1], %rd14;
	.param .b32 retval0;
	call.uni (retval0), 
	vprintf, 
	(
	param0, 
	param1
	);
	ld.param.b32 	%r33, [retval0];
	} // callseq 3
	ld.global.u32 	%r35, [%rd6];
	add.s32 	%r36, %r35, %r46;
	mul.wide.s32 	%rd39, %r36, 4;
	add.s64 	%rd40, %rd5, %rd39;
	ld.global.u32 	%r37, [%rd40];
	mul.wide.s32 	%rd41, %r37, 4;
	add.s64 	%rd42, %rd4, %rd41;
	ld.global.u32 	%r38, [%rd42];
	st.local.v2.u32 	[%rd1], {%r37, %r38};
	mov.u64 	%rd43, $str$4;
	cvta.global.u64 	%rd44, %rd43;
	{ // callseq 4, 0
	.param .b64 param0;
	st.param.b64 	[param0], %rd44;
	.param .b64 param1;
	st.param.b64 	[param1], %rd14;
	.param .b32 retval0;
	call.uni (retval0), 
	vprintf, 
	(
	param0, 
	param1
	);
	ld.param.b32 	%r39, [retval0];
	} // callseq 4
	st.local.u32 	[%rd1], %r48;
	mov.u64 	%rd45, $str$5;
	cvta.global.u64 	%rd46, %rd45;
	{ // callseq 5, 0
	.param .b64 param0;
	st.param.b64 	[param0], %rd46;
	.param .b64 param1;
	st.param.b64 	[param1], %rd14;
	.param .b32 retval0;
	call.uni (retval0), 
	vprintf, 
	(
	param0, 
	param1
	);
	ld.param.b32 	%r41, [retval0];
	} // callseq 5
	mov.u64 	%rd47, $str$6;
	cvta.global.u64 	%rd48, %rd47;
	{ // callseq 6, 0
	.param .b64 param0;
	st.param.b64 	[param0], %rd48;
	.param .b64 param1;
	st.param.b64 	[param1], 0;
	.param .b32 retval0;
	call.uni (retval0), 
	vprintf, 
	(
	param0, 
	param1
	);
	ld.param.b32 	%r43, [retval0];
	} // callseq 6
	add.s32 	%r46, %r46, 1;
	ld.global.u32 	%r45, [%rd2];
	setp.lt.s32 	%p2, %r46, %r45;
	@%p2 bra 	$L__BB0_2;
$L__BB0_3:
	cvta.to.global.u64 	%rd49, %rd10;
	bar.sync 	0;
	add.s64 	%rd51, %rd49, %rd17;
	st.global.u32 	[%rd51], %r48;
	ret;

}
	// .globl	_Z14printmatscreenPii
.visible .entry _Z14printmatscreenPii(
	.param .u64 .ptr .align 1 _Z14printmatscreenPii_param_0,
	.param .u32 _Z14printmatscreenPii_param_1
)
{
	.local .align 8 .b8 	__local_depot1[8];
	.reg .b64 	%SP;
	.reg .b64 	%SPL;
	.reg .pred 	%p<10>;
	.reg .b32 	%r<112>;
	.reg .b64 	%rd<32>;

	mov.u64 	%SPL, __local_depot1;
	cvta.local.u64 	%SP, %SPL;
	ld.param.u64 	%rd9, [_Z14printmatscreenPii_param_0];
	ld.param.u32 	%r16, [_Z14printmatscreenPii_param_1];
	cvta.to.global.u64 	%rd1, %rd9;
	add.u64 	%rd10, %SP, 0;
	add.u64 	%rd2, %SPL, 0;
	setp.lt.s32 	%p1, %r16, 1;
	@%p1 bra 	$L__BB1_13;
	and.b32  	%r1, %r16, 15;
	setp.lt.u32 	%p2, %r16, 16;
	mov.b32 	%r109, 0;
	@%p2 bra 	$L__BB1_4;
	and.b32  	%r109, %r16, 2147483632;
	neg.s32 	%r107, %r109;
	add.s64 	%rd30, %rd1, 32;
	mov.u64 	%rd11, $str$7;
$L__BB1_3:
	.pragma "nounroll";
	ld.global.u32 	%r18, [%rd30+-32];
	st.local.u32 	[%rd2], %r18;
	cvta.global.u64 	%rd12, %rd11;
	{ // callseq 7, 0
	.param .b64 param0;
	st.param.b64 	[param0], %rd12;
	.param .b64 param1;
	st.param.b64 	[param1], %rd10;
	.param .b32 retval0;
	call.uni (retval0), 
	vprintf, 
	(
	param0, 
	param1
	);
	ld.param.b32 	%r19, [retval0];
	} // callseq 7
	ld.global.u32 	%r21, [%rd30+-28];
	st.local.u32 	[%rd2], %r21;
	{ // callseq 8, 0
	.param .b64 param0;
	st.param.b64 	[param0], %rd12;
	.param .b64 param1;
	st.param.b64 	[param1], %rd10;
	.param .b32 retval0;
	call.uni (retval0), 
	vprintf, 
	(
	param0, 
	param1
	);
	ld.param.b32 	%r22, [retval0];
	} // callseq 8
	ld.global.u32 	%r24, [%rd30+-24];
	st.local.u32 	[%rd2], %r24;
	{ // callseq 9, 0
	.param .b64 param0;
	st.param.b64 	[param0], %rd12;
	.param .b64 param1;
	st.param.b64 	[param1], %rd10;
	.param .b32 retval0;
	call.uni (retval0), 
	vprintf, 
	(
	param0, 
	param1
	);
	ld.param.b32 	%r25, [retval0];
	} // callseq 9
	ld.global.u32 	%r27, [%rd30+-20];
	st.local.u32 	[%rd2], %r27;
	{ // callseq 10, 0
	.param .b64 param0;
	st.param.b64 	[param0], %rd12;
	.param .b64 param1;
	st.param.b64 	[param1], %rd10;
	.param .b32 retval0;
	call.uni (retval0), 
	vprintf, 
	(
	param0, 
	param1
	);
	ld.param.b32 	%r28, [retval0];
	} // callseq 10
	ld.global.u32 	%r30, [%rd30+-16];
	st.local.u32 	[%rd2], %r30;
	{ // callseq 11, 0
	.param .b64 param0;
	st.param.b64 	[param0], %rd12;
	.param .b64 param1;
	st.param.b64 	[param1], %rd10;
	.param .b32 retval0;
	call.uni (retval0), 
	vprintf, 
	(
	param0, 
	param1
	);
	ld.param.b32 	%r31, [retval0];
	} // callseq 11
	ld.global.u32 	%r33, [%rd30+-12];
	st.local.u32 	[%rd2], %r33;
	{ // callseq 12, 0
	.param .b64 param0;
	st.param.b64 	[param0], %rd12;
	.param .b64 param1;
	st.param.b64 	[param1], %rd10;
	.param .b32 retval0;
	call.uni (retval0), 
	vprintf, 
	(
	param0, 
	param1
	);
	ld.param.b32 	%r34, [retval0];
	} // callseq 12
	ld.global.u32 	%r36, [%rd30+-8];
	st.local.u32 	[%rd2], %r36;
	{ // callseq 13, 0
	.param .b64 param0;
	st.param.b64 	[param0], %rd12;
	.param .b64 param1;
	st.param.b64 	[param1], %rd10;
	.param .b32 retval0;
	call.uni (retval0), 
	vprintf, 
	(
	param0, 
	param1
	);
	ld.param.b32 	%r37, [retval0];
	} // callseq 13
	ld.global.u32 	%r39, [%rd30+-4];
	st.local.u32 	[%rd2], %r39;
	{ // callseq 14, 0
	.param .b64 param0;
	st.param.b64 	[param0], %rd12;
	.param .b64 param1;
	st.param.b64 	[param1], %rd10;
	.param .b32 retval0;
	call.uni (retval0), 
	vprintf, 
	(
	param0, 
	param1
	);
	ld.param.b32 	%r40, [retval0];
	} // callseq 14
	ld.global.u32 	%r42, [%rd30];
	st.local.u32 	[%rd2], %r42;
	{ // callseq 15, 0
	.param .b64 param0;
	st.param.b64 	[param0], %rd12;
	.param .b64 param1;
	st.param.b64 	[param1], %rd10;
	.param .b32 retval0;
	call.uni (retval0), 
	vprintf, 
	(
	param0, 
	param1
	);
	ld.param.b32 	%r43, [retval0];
	} // callseq 15
	ld.global.u32 	%r45, [%rd30+4];
	st.local.u32 	[%rd2], %r45;
	{ // callseq 16, 0
	.param .b64 param0;
	st.param.b64 	[param0], %rd12;
	.param .b64 param1;
	st.param.b64 	[param1], %rd10;
	.param .b32 retval0;
	call.uni (retval0), 
	vprintf, 
	(
	param0, 
	param1
	);
	ld.param.b32 	%r46, [retval0];
	} // callseq 16
	ld.global.u32 	%r48, [%rd30+8];
	st.local.u32 	[%rd2], %r48;
	{ // callseq 17, 0
	.param .b64 param0;
	st.param.b64 	[param0], %rd12;
	.param .b64 param1;
	st.param.b64 	[param1], %rd10;
	.param .b32 retval0;
	call.uni (retval0), 
	vprintf, 
	(
	param0, 
	param1
	);
	ld.param.b32 	%r49, [retval0];
	} // callseq 17
	ld.global.u32 	%r51, [%rd30+12];
	st.local.u32 	[%rd2], %r51;
	{ // callseq 18, 0
	.param .b64 param0;
	st.param.b64 	[param0], %rd12;
	.param .b64 param1;
	st.param.b64 	[param1], %rd10;
	.param .b32 retval0;
	call.uni (retval0), 
	vprintf, 
	(
	param0, 
	param1
	);
	ld.param.b32 	%r52, [retval0];
	} // callseq 18
	ld.global.u32 	%r54, [%rd30+16];
	st.local.u32 	[%rd2], %r54;
	{ // callseq 19, 0
	.param .b64 param0;
	st.param.b64 	[param0], %rd12;
	.param .b64 param1;
	st.param.b64 	[param1], %rd10;
	.param .b32 retval0;
	call.uni (retval0), 
	vprintf, 
	(
	param0, 
	param1
	);
	ld.param.b32 	%r55, [retval0];
	} // callseq 19
	ld.global.u32 	%r57, [%rd30+20];
	st.local.u32 	[%rd2], %r57;
	{ // callseq 20, 0
	.param .b64 param0;
	st.param.b64 	[param0], %rd12;
	.param .b64 param1;
	st.param.b64 	[param1], %rd10;
	.param .b32 retval0;
	call.uni (retval0), 
	vprintf, 
	(
	param0, 
	param1
	);
	ld.param.b32 	%r58, [retval0];
	} // callseq 20
	ld.global.u32 	%r60, [%rd30+24];
	st.local.u32 	[%rd2], %r60;
	{ // callseq 21, 0
	.param .b64 param0;
	st.param.b64 	[param0], %rd12;
	.param .b64 param1;
	st.param.b64 	[param1], %rd10;
	.param .b32 retval0;
	call.uni (retval0), 
	vprintf, 
	(
	param0, 
	param1
	);
	ld.param.b32 	%r61, [retval0];
	} // callseq 21
	ld.global.u32 	%r63, [%rd30+28];
	st.local.u32 	[%rd2], %r63;
	{ // callseq 22, 0
	.param .b64 param0;
	st.param.b64 	[param0], %rd12;
	.param .b64 param1;
	st.param.b64 	[param1], %rd10;
	.param .b32 retval0;
	call.uni (retval0), 
	vprintf, 
	(
	param0, 
	param1
	);
	ld.param.b32 	%r64, [retval0];
	} // callseq 22
	add.s32 	%r107, %r107, 16;
	add.s64 	%rd30, %rd30, 64;
	setp.ne.s32 	%p3, %r107, 0;
	@%p3 bra 	$L__BB1_3;
$L__BB1_4:
	setp.eq.s32 	%p4, %r1, 0;
	@%p4 bra 	$L__BB1_13;
	and.b32  	%r7, %r16, 7;
	setp.lt.u32 	%p5, %r1, 8;
	@%p5 bra 	$L__BB1_7;
	mul.wide.u32 	%rd14, %r109, 4;
	add.s64 	%rd15, %rd1, %rd14;
	ld.global.u32 	%r66, [%rd15];
	st.local.u32 	[%rd2], %r66;
	mov.u64 	%rd16, $str$7;
	cvta.global.u64 	%rd17, %rd16;
	{ // callseq 23, 0
	.param .b64 param0;
	st.param.b64 	[param0], %rd17;
	.param .b64 param1;
	st.param.b64 	[param1], %rd10;
	.param .b32 retval0;
	call.uni (retval0), 
	vprintf, 
	(
	param0, 
	param1
	);
	ld.param.b32 	%r67, [retval0];
	} // callseq 23
	ld.global.u32 	%r69, [%rd15+4];
	st.local.u32 	[%rd2], %r69;
	{ // callseq 24, 0
	.param .b64 param0;
	st.param.b64 	[param0], %rd17;
	.param .b64 param1;
	st.param.b64 	[param1], %rd10;
	.param .b32 retval0;
	call.uni (retval0), 
	vprintf, 
	(
	param0, 
	param1
	);
	ld.param.b32 	%r70, [retval0];
	} // callseq 24
	ld.global.u32 	%r72, [%rd15+8];
	st.local.u32 	[%rd2], %r72;
	{ // callseq 25, 0
	.param .b64 param0;
	st.param.b64 	[param0], %rd17;
	.param .b64 param1;
	st.param.b64 	[param1], %rd10;
	.param .b32 retval0;
	call.uni (retval0), 
	vprintf, 
	(
	param0, 
	param1
	);
	ld.param.b32 	%r73, [retval0];
	} // callseq 25
	ld.global.u32 	%r75, [%rd15+12];
	st.local.u32 	[%rd2], %r75;
	{ // callseq 26, 0
	.param .b64 param0;
	st.param.b64 	[param0], %rd17;
	.param .b64 param1;
	st.param.b64 	[param1], %rd10;
	.param .b32 retval0;
	call.uni (retval0), 
	vprintf, 
	(
	param0, 
	param1
	);
	ld.param.b32 	%r76, [retval0];
	} // callseq 26
	ld.global.u32 	%r78, [%rd15+16];
	st.local.u32 	[%rd2], %r78;
	{ // callseq 27, 0
	.param .b64 param0;
	st.param.b64 	[param0], %rd17;
	.param .b64 param1;
	st.param.b64 	[param1], %rd10;
	.param .b32 retval0;
	call.uni (retval0), 
	vprintf, 
	(
	param0, 
	param1
	);
	ld.param.b32 	%r79, [retval0];
	} // callseq 27
	ld.global.u32 	%r81, [%rd15+20];
	st.local.u32 	[%rd2], %r81;
	{ // callseq 28, 0
	.param .b64 param0;
	st.param.b64 	[param0], %rd17;
	.param .b64 param1;
	st.param.b64 	[param1], %rd10;
	.param .b32 retval0;
	call.uni (retval0), 
	vprintf, 
	(
	param0, 
	param1
	);
	ld.param.b32 	%r82, [retval0];
	} // callseq 28
	ld.global.u32 	%r84, [%rd15+24];
	st.local.u32 	[%rd2], %r84;
	{ // callseq 29, 0
	.param .b64 param0;
	st.param.b64 	[param0], %rd17;
	.param .b64 param1;
	st.param.b64 	[param1], %rd10;
	.param .b32 retval0;
	call.uni (retval0), 
	vprintf, 
	(
	param0, 
	param1
	);
	ld.param.b32 	%r85, [retval0];
	} // callseq 29
	ld.global.u32 	%r87, [%rd15+28];
	st.local.u32 	[%rd2], %r87;
	{ // callseq 30, 0
	.param .b64 param0;
	st.param.b64 	[param0], %rd17;
	.param .b64 param1;
	st.param.b64 	[param1], %rd10;
	.param .b32 retval0;
	call.uni (retval0), 
	vprintf, 
	(
	param0, 
	param1
	);
	ld.param.b32 	%r88, [retval0];
	} // callseq 30
	add.s32 	%r109, %r109, 8;
$L__BB1_7:
	setp.eq.s32 	%p6, %r7, 0;
	@%p6 bra 	$L__BB1_13;
	and.b32  	%r10, %r16, 3;
	setp.lt.u32 	%p7, %r7, 4;
	@%p7 bra 	$L__BB1_10;
	mul.wide.u32 	%rd19, %r109, 4;
	add.s64 	%rd20, %rd1, %rd19;
	ld.global.u32 	%r90, [%rd20];
	st.local.u32 	[%rd2], %r90;
	mov.u64 	%rd21, $str$7;
	cvta.global.u64 	%rd22, %rd21;
	{ // callseq 31, 0
	.param .b64 param0;
	st.param.b64 	[param0], %rd22;
	.param .b64 param1;
	st.param.b64 	[param1], %rd10;
	.param .b32 retval0;
	call.uni (retval0), 
	vprintf, 
	(
	param0, 
	param1
	);
	ld.param.b32 	%r91, [retval0];
	} // callseq 31
	ld.global.u32 	%r93, [%rd20+4];
	st.local.u32 	[%rd2], %r93;
	{ // callseq 32, 0
	.param .b64 param0;
	st.param.b64 	[param0], %rd22;
	.param .b64 param1;
	st.param.b64 	[param1], %rd10;
	.param .b32 retval0;
	call.uni (retval0), 
	vprintf, 
	(
	param0, 
	param1
	);
	ld.param.b32 	%r94, [retval0];
	} // callseq 32
	ld.global.u32 	%r96, [%rd20+8];
	st.local.u32 	[%rd2], %r96;
	{ // callseq 33, 0
	.param .b64 param0;
	st.param.b64 	[param0], %rd22;
	.param .b64 param1;
	st.param.b64 	[param1], %rd10;
	.param .b32 retval0;
	call.uni (retval0), 
	vprintf, 
	(
	param0, 
	param1
	);
	ld.param.b32 	%r97, [retval0];
	} // callseq 33
	ld.global.u32 	%r99, [%rd20+12];
	st.local.u32 	[%rd2], %r99;
	{ // callseq 34, 0
	.param .b64 param0;
	st.param.b64 	[param0], %rd22;
	.param .b64 param1;
	st.param.b64 	[param1], %rd10;
	.param .b32 retval0;
	call.uni (retval0), 
	vprintf, 
	(
	param0, 
	param1
	);
	ld.param.b32 	%r100, [retval0];
	} // callseq 34
	add.s32 	%r109, %r109, 4;
$L__BB1_10:
	setp.eq.s32 	%p8, %r10, 0;
	@%p8 bra 	$L__BB1_13;
	mul.wide.u32 	%rd24, %r109, 4;
	add.s64 	%rd31, %rd1, %rd24;
	neg.s32 	%r111, %r10;
	mov.u64 	%rd25, $str$7;
$L__BB1_12:
	.pragma "nounroll";
	ld.global.u32 	%r102, [%rd31];
	st.local.u32 	[%rd2], %r102;
	cvta.global.u64 	%rd26, %rd25;
	{ // callseq 35, 0
	.param .b64 param0;
	st.param.b64 	[param0], %rd26;
	.param .b64 param1;
	st.param.b64 	[param1], %rd10;
	.param .b32 retval0;
	call.uni (retval0), 
	vprintf, 
	(
	param0, 
	param1
	);
	ld.param.b32 	%r103, [retval0];
	} // callseq 35
	add.s64 	%rd31, %rd31, 4;
	add.s32 	%r111, %r111, 1;
	setp.ne.s32 	%p9, %r111, 0;
	@%p9 bra 	$L__BB1_12;
$L__BB1_13:
	mov.u64 	%rd28, $str$6;
	cvta.global.u64 	%rd29, %rd28;
	{ // callseq 36, 0
	.param .b64 param0;
	st.param.b64 	[param0], %rd29;
	.param .b64 param1;
	st.param.b64 	[param1], 0;
	.param .b32 retval0;
	call.uni (retval0), 
	vprintf, 
	(
	param0, 
	param1
	);
	ld.param.b32 	%r105, [retval0];
	} // callseq 36
	ret;

}


// ===== COMPILED SASS (sm_100) =====

	.target	sm_100

	.elftype	@"ET_EXEC"


//--------------------- .note.nv.tkinfo           --------------------------
	.section	.note.nv.tkinfo,"",@"SHT_NOTE"
	.sectionflags	@"SHF_NOTE_NV_TKINFO"
	.tkinfo
        /*0018*/ 	.word	0x00000002
        /*0030*/ 	.string	""
        /*0030*/ 	.string	"ptxas"
        /*0030*/ 	.string	"Cuda compilation tools, release 13.0, V13.0.88"
        /*0030*/ 	.string	"Build cuda_13.0.r13.0/compiler.36424714_0"
        /*0030*/ 	.string	"-arch sm_100 -m 64 "



//--------------------- .note.nv.cuinfo           --------------------------
	.section	.note.nv.cuinfo,"",@"SHT_NOTE"
	.sectionflags	@"SHF_NOTE_NV_CUINFO"
        /*0018*/ 	.short	0x0002
        /*001a*/ 	.short	0x0064
        /*001c*/ 	.short	0x0082
	.zero		2


//--------------------- .nv.info                  --------------------------
	.section	.nv.info,"",@"SHT_CUDA_INFO"
	.align	4


	//----- nvinfo : EIATTR_REGCOUNT
	.align		4
        /*0000*/ 	.byte	0x04, 0x2f
        /*0002*/ 	.short	(.L_9 - .L_8)
	.align		4
.L_8:
        /*0004*/ 	.word	index@(_Z8multiplyPiS_S_S_S_S_)
        /*0008*/ 	.word	0x0000001d


	//----- nvinfo : EIATTR_FRAME_SIZE
	.align		4
.L_9:
        /*000c*/ 	.byte	0x04, 0x11
        /*000e*/ 	.short	(.L_11 - .L_10)
	.align		4
.L_10:
        /*0010*/ 	.word	index@(_Z8multiplyPiS_S_S_S_S_)
        /*0014*/ 	.word	0x00000010


	//----- nvinfo : EIATTR_REGCOUNT
	.align		4
.L_11:
        /*0018*/ 	.byte	0x04, 0x2f
        /*001a*/ 	.short	(.L_13 - .L_12)
	.align		4
.L_12:
        /*001c*/ 	.word	index@(_Z14printmatscreenPii)
        /*0020*/ 	.word	0x0000001b


	//----- nvinfo : EIATTR_FRAME_SIZE
	.align		4
.L_13:
        /*0024*/ 	.byte	0x04, 0x11
        /*0026*/ 	.short	(.L_15 - .L_14)
	.align		4
.L_14:
        /*0028*/ 	.word	index@(_Z14printmatscreenPii)
        /*002c*/ 	.word	0x00000008


	//----- nvinfo : EIATTR_MIN_STACK_SIZE
	.align		4
.L_15:
        /*0030*/ 	.byte	0x04, 0x12
        /*0032*/ 	.short	(.L_17 - .L_16)
	.align		4
.L_16:
        /*0034*/ 	.word	index@(_Z14printmatscreenPii)
        /*0038*/ 	.word	0x00000008


	//----- nvinfo : EIATTR_MIN_STACK_SIZE
	.align		4
.L_17:
        /*003c*/ 	.byte	0x04, 0x12
        /*003e*/ 	.short	(.L_19 - .L_18)
	.align		4
.L_18:
        /*0040*/ 	.word	index@(_Z8multiplyPiS_S_S_S_S_)
        /*0044*/ 	.word	0x00000010
.L_19:


//--------------------- .nv.compat                --------------------------
	.section	.nv.compat,"",@"SHT_CUDA_COMPAT_INFO"
	.align	4
        /*0000*/ 	.byte	0x02, 0x09, 0x00, 0x00, 0x02, 0x02, 0x01, 0x00, 0x02, 0x05, 0x05, 0x00, 0x03, 0x07, 0x01, 0x01
        /*0010*/ 	.byte	0x02, 0x03, 0x00, 0x00, 0x02, 0x06, 0x01, 0x00, 0x04, 0x0b, 0x08, 0x00, 0x09, 0x00, 0x00, 0x00
        /*0020*/ 	.byte	0x00, 0x00, 0x00, 0x00


//--------------------- .nv.info._Z14printmatscreenPii --------------------------
	.section	.nv.info._Z14printmatscreenPii,"",@"SHT_CUDA_INFO"
	.sectionflags	@""
	.align	4


	//----- nvinfo : EIATTR_CUDA_API_VERSION
	.align		4
        /*0000*/ 	.byte	0x04, 0x37
        /*0002*/ 	.short	(.L_21 - .L_20)
.L_20:
        /*0004*/ 	.word	0x00000082


	//----- nvinfo : EIATTR_KPARAM_INFO
	.align		4
.L_21:
        /*0008*/ 	.byte	0x04, 0x17
        /*000a*/ 	.short	(.L_23 - .L_22)
.L_22:
        /*000c*/ 	.word	0x00000000
        /*0010*/ 	.short	0x0001
        /*0012*/ 	.short	0x0008
        /*0014*/ 	.byte	0x00, 0xf0, 0x11, 0x00


	//----- nvinfo : EIATTR_KPARAM_INFO
	.align		4
.L_23:
        /*0018*/ 	.byte	0x04, 0x17
        /*001a*/ 	.short	(.L_25 - .L_24)
.L_24:
        /*001c*/ 	.word	0x00000000
        /*0020*/ 	.short	0x0000
        /*0022*/ 	.short	0x0000
        /*0024*/ 	.byte	0x00, 0xf5, 0x21, 0x00


	//----- nvinfo : EIATTR_SPARSE_MMA_MASK
	.align		4
.L_25:
        /*0028*/ 	.byte	0x03, 0x50
        /*002a*/ 	.short	0x0000


	//----- nvinfo : EIATTR_MAXREG_COUNT
	.align		4
        /*002c*/ 	.byte	0x03, 0x1b
        /*002e*/ 	.short	0x00ff


	//----- nvinfo : EIATTR_EXTERNS
	.align		4
        /*0030*/ 	.byte	0x04, 0x0f
        /*0032*/ 	.short	(.L_27 - .L_26)


	//   ....[0]....
	.align		4
.L_26:
        /*0034*/ 	.word	index@(vprintf)


	//----- nvinfo : EIATTR_MERCURY_ISA_VERSION
	.align		4
.L_27:
        /*0038*/ 	.byte	0x03, 0x5f
        /*003a*/ 	.short	0x0101


	//----- nvinfo : EIATTR_VRC_CTA_INIT_COUNT
	.align		4
        /*003c*/ 	.byte	0x02, 0x4a
	.zero		1
	.zero		1


	//----- nvinfo : EIATTR_SYSCALL_OFFSETS
	.align		4
        /*0040*/ 	.byte	0x04, 0x46
        /*0042*/ 	.short	(.L_29 - .L_28)


	//   ....[0]....
.L_28:
        /*0044*/ 	.word	0x00000250


	//   ....[1]....
        /*0048*/ 	.word	0x000002f0


	//   ....[2]....
        /*004c*/ 	.word	0x00000390


	//   ....[3]....
        /*0050*/ 	.word	0x00000430


	//   ....[4]....
        /*0054*/ 	.word	0x000004d0


	//   ....[5]....
        /*0058*/ 	.word	0x00000570


	//   ....[6]....
        /*005c*/ 	.word	0x00000610


	//   ....[7]....
        /*0060*/ 	.word	0x000006b0


	//   ....[8]....
        /*0064*/ 	.word	0x00000750


	//   ....[9]....
        /*0068*/ 	.word	0x000007f0


	//   ....[10]....
        /*006c*/ 	.word	0x00000890


	//   ....[11]....
        /*0070*/ 	.word	0x00000930


	//   ....[12]....
        /*0074*/ 	.word	0x000009d0


	//   ....[13]....
        /*0078*/ 	.word	0x00000a70


	//   ....[14]....
        /*007c*/ 	.word	0x00000b10


	//   ....[15]....
        /*0080*/ 	.word	0x00000bb0


	//   ....[16]....
        /*0084*/ 	.word	0x00000d40


	//   ....[17]....
        /*0088*/ 	.word	0x00000de0


	//   ....[18]....
        /*008c*/ 	.word	0x00000e80


	//   ....[19]....
        /*0090*/ 	.word	0x00000f20


	//   ....[20]....
        /*0094*/ 	.word	0x00000fc0


	//   ....[21]....
        /*0098*/ 	.word	0x00001060


	//   ....[22]....
        /*009c*/ 	.word	0x00001100


	//   ....[23]....
        /*00a0*/ 	.word	0x000011a0


	//   ....[24]....
        /*00a4*/ 	.word	0x000012e0


	//   ....[25]....
        /*00a8*/ 	.word	0x00001380


	//   ....[26]....
        /*00ac*/ 	.word	0x00001420


	//   ....[27]....
        /*00b0*/ 	.word	0x000014c0


	//   ....[28]....
        /*00b4*/ 	.word	0x00001620


	//   ....[29]....
        /*00b8*/ 	.word	0x000016f0


	//----- nvinfo : EIATTR_EXIT_INSTR_OFFSETS
	.align		4
.L_29:
        /*00bc*/ 	.byte	0x04, 0x1c
        /*00be*/ 	.short	(.L_31 - .L_30)


	//   ....[0]....
.L_30:
        /*00c0*/ 	.word	0x00001700


	//----- nvinfo : EIATTR_CRS_STACK_SIZE
	.align		4
.L_31:
        /*00c4*/ 	.byte	0x04, 0x1e
        /*00c6*/ 	.short	(.L_33 - .L_32)
.L_32:
        /*00c8*/ 	.word	0x00000000


	//----- nvinfo : EIATTR_CBANK_PARAM_SIZE
	.align		4
.L_33:
        /*00cc*/ 	.byte	0x03, 0x19
        /*00ce*/ 	.short	0x000c


	//----- nvinfo : EIATTR_PARAM_CBANK
	.align		4
        /*00d0*/ 	.byte	0x04, 0x0a
        /*00d2*/ 	.short	(.L_35 - .L_34)
	.align		4
.L_34:
        /*00d4*/ 	.word	index@(.nv.constant0._Z14printmatscreenPii)
        /*00d8*/ 	.short	0x0380
        /*00da*/ 	.short	0x000c


	//----- nvinfo : EIATTR_SW_WAR
	.align		4
.L_35:
        /*00dc*/ 	.byte	0x04, 0x36
        /*00de*/ 	.short	(.L_37 - .L_36)
.L_36:
        /*00e0*/ 	.word	0x00000008
.L_37:


//--------------------- .nv.info._Z8multiplyPiS_S_S_S_S_ --------------------------
	.section	.nv.info._Z8multiplyPiS_S_S_S_S_,"",@"SHT_CUDA_INFO"
	.sectionflags	@""
	.align	4


	//----- nvinfo : EIATTR_CUDA_API_VERSION
	.align		4
        /*0000*/ 	.byte	0x04, 0x37
        /*0002*/ 	.short	(.L_39 - .L_38)
.L_38:
        /*0004*/ 	.word	0x00000082


	//----- nvinfo : EIATTR_KPARAM_INFO
	.align		4
.L_39:
        /*0008*/ 	.byte	0x04, 0x17
        /*000a*/ 	.short	(.L_41 - .L_40)
.L_40:
        /*000c*/ 	.word	0x00000000
        /*0010*/ 	.short	0x0005
        /*0012*/ 	.short	0x0028
        /*0014*/ 	.byte	0x00, 0xf5, 0x21, 0x00


	//----- nvinfo : EIATTR_KPARAM_INFO
	.align		4
.L_41:
        /*0018*/ 	.byte	0x04, 0x17
        /*001a*/ 	.short	(.L_43 - .L_42)
.L_42:
        /*001c*/ 	.word	0x00000000
        /*0020*/ 	.short	0x0004
        /*0022*/ 	.short	0x0020
        /*0024*/ 	.byte	0x00, 0xf5, 0x21, 0x00


	//----- nvinfo : EIATTR_KPARAM_INFO
	.align		4
.L_43:
        /*0028*/ 	.byte	0x04, 0x17
        /*002a*/ 	.short	(.L_45 - .L_44)
.L_44:
        /*002c*/ 	.word	0x00000000
        /*0030*/ 	.short	0x0003
        /*0032*/ 	.short	0x0018
        /*0034*/ 	.byte	0x00, 0xf5, 0x21, 0x00


	//----- nvinfo : EIATTR_KPARAM_INFO
	.align		4
.L_45:
        /*0038*/ 	.byte	0x04, 0x17
        /*003a*/ 	.short	(.L_47 - .L_46)
.L_46:
        /*003c*/ 	.word	0x00000000
        /*0040*/ 	.short	0x0002
        /*0042*/ 	.short	0x0010
        /*0044*/ 	.byte	0x00, 0xf5, 0x21, 0x00


	//----- nvinfo : EIATTR_KPARAM_INFO
	.align		4
.L_47:
        /*0048*/ 	.byte	0x04, 0x17
        /*004a*/ 	.short	(.L_49 - .L_48)
.L_48:
        /*004c*/ 	.word	0x00000000
        /*0050*/ 	.short	0x0001
        /*0052*/ 	.short	0x0008
        /*0054*/ 	.byte	0x00, 0xf5, 0x21, 0x00


	//----- nvinfo : EIATTR_KPARAM_INFO
	.align		4
.L_49:
        /*0058*/ 	.byte	0x04, 0x17
        /*005a*/ 	.short	(.L_51 - .L_50)
.L_50:
        /*005c*/ 	.word	0x00000000
        /*0060*/ 	.short	0x0000
        /*0062*/ 	.short	0x0000
        /*0064*/ 	.byte	0x00, 0xf5, 0x21, 0x00


	//----- nvinfo : EIATTR_SPARSE_MMA_MASK
	.align		4
.L_51:
        /*0068*/ 	.byte	0x03, 0x50
        /*006a*/ 	.short	0x0000


	//----- nvinfo : EIATTR_MAXREG_COUNT
	.align		4
        /*006c*/ 	.byte	0x03, 0x1b
        /*006e*/ 	.short	0x00ff


	//----- nvinfo : EIATTR_NUM_BARRIERS
	.align		4
        /*0070*/ 	.byte	0x02, 0x4c
        /*0072*/ 	.byte	0x01
	.zero		1


	//----- nvinfo : EIATTR_EXTERNS
	.align		4
        /*0074*/ 	.byte	0x04, 0x0f
        /*0076*/ 	.short	(.L_53 - .L_52)


	//   ....[0]....
	.align		4
.L_52:
        /*0078*/ 	.word	index@(vprintf)


	//----- nvinfo : EIATTR_MERCURY_ISA_VERSION
	.align		4
.L_53:
        /*007c*/ 	.byte	0x03, 0x5f
        /*007e*/ 	.short	0x0101


	//----- nvinfo : EIATTR_VRC_CTA_INIT_COUNT
	.align		4
        /*0080*/ 	.byte	0x02, 0x4a
	.zero		1
	.zero		1


	//----- nvinfo : EIATTR_SYSCALL_OFFSETS
	.align		4
        /*0084*/ 	.byte	0x04, 0x46
        /*0086*/ 	.short	(.L_55 - .L_54)


	//   ....[0]....
.L_54:
        /*0088*/ 	.word	0x00000140


	//   ....[1]....
        /*008c*/ 	.word	0x00000340


	//   ....[2]....
        /*0090*/ 	.word	0x000004a0


	//   ....[3]....
        /*0094*/ 	.word	0x00000580


	//   ....[4]....
        /*0098*/ 	.word	0x00000690


	//   ....[5]....
        /*009c*/ 	.word	0x00000720


	//   ....[6]....
        /*00a0*/ 	.word	0x00000790


	//----- nvinfo : EIATTR_EXIT_INSTR_OFFSETS
	.align		4
.L_55:
        /*00a4*/ 	.byte	0x04, 0x1c
        /*00a6*/ 	.short	(.L_57 - .L_56)


	//   ....[0]....
.L_56:
        /*00a8*/ 	.word	0x00000830


	//----- nvinfo : EIATTR_CRS_STACK_SIZE
	.align		4
.L_57:
        /*00ac*/ 	.byte	0x04, 0x1e
        /*00ae*/ 	.short	(.L_59 - .L_58)
.L_58:
        /*00b0*/ 	.word	0x00000000


	//----- nvinfo : EIATTR_CBANK_PARAM_SIZE
	.align		4
.L_59:
        /*00b4*/ 	.byte	0x03, 0x19
        /*00b6*/ 	.short	0x0030


	//----- nvinfo : EIATTR_PARAM_CBANK
	.align		4
        /*00b8*/ 	.byte	0x04, 0x0a
        /*00ba*/ 	.short	(.L_61 - .L_60)
	.align		4
.L_60:
        /*00bc*/ 	.word	index@(.nv.constant0._Z8multiplyPiS_S_S_S_S_)
        /*00c0*/ 	.short	0x0380
        /*00c2*/ 	.short	0x0030


	//----- nvinfo : EIATTR_SW_WAR
	.align		4
.L_61:
        /*00c4*/ 	.byte	0x04, 0x36
        /*00c6*/ 	.short	(.L_63 - .L_62)
.L_62:
        /*00c8*/ 	.word	0x00000008
.L_63:


//--------------------- .nv.callgraph             --------------------------
	.section	.nv.callgraph,"",@"SHT_CUDA_CALLGRAPH"
	.align	4
	.sectionentsize	8
	.align		4
        /*0000*/ 	.word	0x00000000
	.align		4
        /*0004*/ 	.word	0xffffffff
	.align		4
        /*0008*/ 	.word	index@(_Z14printmatscreenPii)
	.align		4
        /*000c*/ 	.word	index@(vprintf)
	.align		4
        /*0010*/ 	.word	index@(_Z8multiplyPiS_S_S_S_S_)
	.align		4
        /*0014*/ 	.word	index@(vprintf)
	.align		4
        /*0018*/ 	.word	0x00000000
	.align		4
        /*001c*/ 	.word	0xfffffffe
	.align		4
        /*0020*/ 	.word	0x00000000
	.align		4
        /*0024*/ 	.word	0xfffffffd
	.align		4
        /*0028*/ 	.word	0x00000000
	.align		4
        /*002c*/ 	.word	0xfffffffc


//--------------------- .nv.constant4             --------------------------
	.section	.nv.constant4,"a",@progbits
	.align	8
	.align		8
.nv.constant4:
        /*0000*/ 	.dword	vprintf
	.align		8
        /*0008*/ 	.dword	$str
	.align		8
        /*0010*/ 	.dword	$str$1
	.align		8
        /*0018*/ 	.dword	$str$2
	.align		8
        /*0020*/ 	.dword	$str$3
	.align		8
        /*0028*/ 	.dword	$str$4
	.align		8
        /*0030*/ 	.dword	$str$5
	.align		8
        /*0038*/ 	.dword	$str$6
	.align		8
        /*0040*/ 	.dword	$str$7


//--------------------- .text._Z14printmatscreenPii --------------------------
	.section	.text._Z14printmatscreenPii,"ax",@progbits
	.align	128
        .global         _Z14printmatscreenPii
        .type           _Z14printmatscreenPii,@function
        .size           _Z14printmatscreenPii,(.L_x_48 - _Z14printmatscreenPii)
        .other          _Z14printmatscreenPii,@"STO_CUDA_ENTRY STV_DEFAULT"
_Z14printmatscreenPii:
.text._Z14printmatscreenPii:
[----:B------:R-:W0:Y:S01]  /*0000*/  LDC R1, c[0x0][0x37c] ;  /* 0x0000df00ff017b82 */ /* 0x000e220000000800 */
[----:B------:R-:W1:Y:S01]  /*0010*/  LDCU UR4, c[0x0][0x388] ;  /* 0x00007100ff0477ac */ /* 0x000e620008000800 */
[----:B0-----:R-:W-:Y:S01]  /*0020*/  VIADD R1, R1, 0xfffffff8 ;  /* 0xfffffff801017836 */ /* 0x001fe20000000000 */
[----:B------:R-:W0:Y:S01]  /*0030*/  LDCU UR5, c[0x0][0x2f8] ;  /* 0x00005f00ff0577ac */ /* 0x000e220008000800 */
[----:B------:R-:W2:Y:S01]  /*0040*/  LDCU UR6, c[0x0][0x2fc] ;  /* 0x00005f80ff0677ac */ /* 0x000ea20008000800 */
[----:B-1----:R-:W-:Y:S02]  /*0050*/  UISETP.GE.AND UP0, UPT, UR4, 0x1, UPT ;  /* 0x000000010400788c */ /* 0x002fe4000bf06270 */
[----:B0-----:R-:W-:-:S05]  /*0060*/  IADD3 R18, P0, PT, R1, UR5, RZ ;  /* 0x0000000501127c10 */ /* 0x001fca000ff1e0ff */
[----:B--2---:R-:W-:Y:S02]  /*0070*/  IMAD.X R2, RZ, RZ, UR6, P0 ;  /* 0x00000006ff027e24 */ /* 0x004fe400080e06ff */
[----:B------:R-:W-:Y:S06]  /*0080*/  BRA.U !UP0, `(.L_x_0) ;  /* 0x00000015087c7547 */ /* 0x000fec000b800000 */
[----:B------:R-:W-:Y:S01]  /*0090*/  UISETP.GE.U32.AND UP0, UPT, UR4, 0x10, UPT ;  /* 0x000000100400788c */ /* 0x000fe2000bf06070 */
[----:B------:R-:W-:Y:S01]  /*00a0*/  HFMA2 R19, -RZ, RZ, 0, 0 ;  /* 0x00000000ff137431 */ /* 0x000fe200000001ff */
[----:B------:R-:W0:Y:S01]  /*00b0*/  LDCU.64 UR36, c[0x0][0x358] ;  /* 0x00006b00ff2477ac */ /* 0x000e220008000a00 */
[----:B------:R-:W-:-:S06]  /*00c0*/  ULOP3.LUT UR38, UR4, 0xf, URZ, 0xc0, !UPT ;  /* 0x0000000f04267892 */ /* 0x000fcc000f8ec0ff */
[----:B------:R-:W-:Y:S06]  /*00d0*/  BRA.U !UP0, `(.L_x_1) ;  /* 0x0000000908cc7547 */ /* 0x000fec000b800000 */
[----:B------:R-:W1:Y:S01]  /*00e0*/  LDCU.64 UR6, c[0x0][0x380] ;  /* 0x00007000ff0677ac */ /* 0x000e620008000a00 */
[----:B------:R-:W-:Y:S01]  /*00f0*/  BSSY.RECONVERGENT B6, `(.L_x_1) ;  /* 0x00000b1000067945 */ /* 0x000fe20003800200 */
[----:B------:R-:W-:-:S04]  /*0100*/  ULOP3.LUT UR4, UR4, 0x7ffffff0, URZ, 0xc0, !UPT ;  /* 0x7ffffff004047892 */ /* 0x000fc8000f8ec0ff */
[----:B------:R-:W-:Y:S02]  /*0110*/  UIADD3 UR8, UPT, UPT, -UR4, URZ, URZ ;  /* 0x000000ff04087290 */ /* 0x000fe4000fffe1ff */
[----:B------:R-:W-:-:S04]  /*0120*/  IMAD.U32 R19, RZ, RZ, UR4 ;  /* 0x00000004ff137e24 */ /* 0x000fc8000f8e00ff */
[----:B------:R-:W-:Y:S01]  /*0130*/  IMAD.U32 R23, RZ, RZ, UR8 ;  /* 0x00000008ff177e24 */ /* 0x000fe2000f8e00ff */
[----:B-1----:R-:W-:-:S04]  /*0140*/  UIADD3 UR5, UP0, UPT, UR6, 0x20, URZ ;  /* 0x0000002006057890 */ /* 0x002fc8000ff1e0ff */
[----:B------:R-:W-:Y:S02]  /*0150*/  UIADD3.X UR6, UPT, UPT, URZ, UR7, URZ, UP0, !UPT ;  /* 0x00000007ff067290 */ /* 0x000fe400087fe4ff */
[----:B------:R-:W-:-:S04]  /*0160*/  MOV R16, UR5 ;  /* 0x0000000500107c02 */ /* 0x000fc80008000f00 */
[----:B------:R-:W-:-:S07]  /*0170*/  IMAD.U32 R17, RZ, RZ, UR6 ;  /* 0x00000006ff117e24 */ /* 0x000fce000f8e00ff */
.L_x_18:
[----:B0-----:R-:W2:Y:S01]  /*0180*/  LDG.E R0, desc[UR36][R16.64+-0x20] ;  /* 0xffffe02410007981 */ /* 0x001ea2000c1e1900 */
[----:B------:R-:W-:Y:S01]  /*0190*/  MOV R22, 0x0 ;  /* 0x0000000000167802 */ /* 0x000fe20000000f00 */
[----:B------:R-:W0:Y:S01]  /*01a0*/  LDCU.64 UR4, c[0x4][0x40] ;  /* 0x01000800ff0477ac */ /* 0x000e220008000a00 */
[----:B------:R-:W-:Y:S01]  /*01b0*/  VIADD R23, R23, 0x10 ;  /* 0x0000001017177836 */ /* 0x000fe20000000000 */
[----:B------:R-:W-:Y:S01]  /*01c0*/  MOV R7, R2 ;  /* 0x0000000200077202 */ /* 0x000fe20000000f00 */
[----:B------:R1:W3:Y:S01]  /*01d0*/  LDC.64 R8, c[0x4][R22] ;  /* 0x0100000016087b82 */ /* 0x0002e20000000a00 */
[----:B------:R-:W-:Y:S02]  /*01e0*/  IMAD.MOV.U32 R6, RZ, RZ, R18 ;  /* 0x000000ffff067224 */ /* 0x000fe400078e0012 */
[----:B------:R-:W-:-:S04]  /*01f0*/  ISETP.NE.AND P0, PT, R23, RZ, PT ;  /* 0x000000ff1700720c */ /* 0x000fc80003f05270 */
[----:B------:R-:W-:Y:S02]  /*0200*/  P2R R24, PR, RZ, 0x1 ;  /* 0x00000001ff187803 */ /* 0x000fe40000000000 */
[----:B0-----:R-:W-:Y:S01]  /*0210*/  MOV R4, UR4 ;  /* 0x0000000400047c02 */ /* 0x001fe20008000f00 */
[----:B------:R-:W-:Y:S01]  /*0220*/  IMAD.U32 R5, RZ, RZ, UR5 ;  /* 0x00000005ff057e24 */ /* 0x000fe2000f8e00ff */
[----:B--23--:R1:W-:Y:S06]  /*0230*/  STL [R1], R0 ;  /* 0x0000000001007387 */ /* 0x00c3ec0000100800 */
[----:B------:R-:W-:-:S07]  /*0240*/  LEPC R20, `(.L_x_2) ;  /* 0x000000001014794e */ /* 0x000fce0000000000 */
[----:B-1----:R-:W-:Y:S05]  /*0250*/  CALL.ABS.NOINC R8 ;  /* 0x0000000008007343 */ /* 0x002fea0003c00000 */
.L_x_2:
[----:B------:R-:W2:Y:S01]  /*0260*/  LDG.E R0, desc[UR36][R16.64+-0x1c] ;  /* 0xffffe42410007981 */ /* 0x000ea2000c1e1900 */
[----:B------:R0:W1:Y:S01]  /*0270*/  LDC.64 R8, c[0x4][R22] ;  /* 0x0100000016087b82 */ /* 0x0000620000000a00 */
[----:B------:R-:W3:Y:S01]  /*0280*/  LDCU.64 UR4, c[0x4][0x40] ;  /* 0x01000800ff0477ac */ /* 0x000ee20008000a00 */
[----:B------:R-:W-:Y:S01]  /*0290*/  MOV R6, R18 ;  /* 0x0000001200067202 */ /* 0x000fe20000000f00 */
[----:B------:R-:W-:Y:S02]  /*02a0*/  IMAD.MOV.U32 R7, RZ, RZ, R2 ;  /* 0x000000ffff077224 */ /* 0x000fe400078e0002 */
[----:B---3--:R-:W-:Y:S02]  /*02b0*/  IMAD.U32 R4, RZ, RZ, UR4 ;  /* 0x00000004ff047e24 */ /* 0x008fe4000f8e00ff */
[----:B------:R-:W-:Y:S01]  /*02c0*/  IMAD.U32 R5, RZ, RZ, UR5 ;  /* 0x00000005ff057e24 */ /* 0x000fe2000f8e00ff */
[----:B-12---:R0:W-:Y:S06]  /*02d0*/  STL [R1], R0 ;  /* 0x0000000001007387 */ /* 0x0061ec0000100800 */
[----:B------:R-:W-:-:S07]  /*02e0*/  LEPC R20, `(.L_x_3) ;  /* 0x000000001014794e */ /* 0x000fce0000000000 */
[----:B0-----:R-:W-:Y:S05]  /*02f0*/  CALL.ABS.NOINC R8 ;  /* 0x0000000008007343 */ /* 0x001fea0003c00000 */
.L_x_3:
[----:B------:R-:W2:Y:S01]  /*0300*/  LDG.E R0, desc[UR36][R16.64+-0x18] ;  /* 0xffffe82410007981 */ /* 0x000ea2000c1e1900 */
[----:B------:R0:W1:Y:S01]  /*0310*/  LDC.64 R8, c[0x4][R22] ;  /* 0x0100000016087b82 */ /* 0x0000620000000a00 */
[----:B------:R-:W3:Y:S01]  /*0320*/  LDCU.64 UR4, c[0x4][0x40] ;  /* 0x01000800ff0477ac */ /* 0x000ee20008000a00 */
[----:B------:R-:W-:Y:S02]  /*0330*/  IMAD.MOV.U32 R6, RZ, RZ, R18 ;  /* 0x000000ffff067224 */ /* 0x000fe400078e0012 */
[----:B------:R-:W-:Y:S02]  /*0340*/  IMAD.MOV.U32 R7, RZ, RZ, R2 ;  /* 0x000000ffff077224 */ /* 0x000fe400078e0002 */
[----:B---3--:R-:W-:Y:S01]  /*0350*/  IMAD.U32 R4, RZ, RZ, UR4 ;  /* 0x00000004ff047e24 */ /* 0x008fe2000f8e00ff */
[----:B------:R-:W-:Y:S01]  /*0360*/  MOV R5, UR5 ;  /* 0x0000000500057c02 */ /* 0x000fe20008000f00 */
[----:B-12---:R0:W-:Y:S06]  /*0370*/  STL [R1], R0 ;  /* 0x0000000001007387 */ /* 0x0061ec0000100800 */
[----:B------:R-:W-:-:S07]  /*0380*/  LEPC R20, `(.L_x_4) ;  /* 0x000000001014794e */ /* 0x000fce0000000000 */
[----:B0-----:R-:W-:Y:S05]  /*0390*/  CALL.ABS.NOINC R8 ;  /* 0x0000000008007343 */ /* 0x001fea0003c00000 */
.L_x_4:
[----:B------:R-:W2:Y:S01]  /*03a0*/  LDG.E R0, desc[UR36][R16.64+-0x14] ;  /* 0xffffec2410007981 */ /* 0x000ea2000c1e1900 */
[----:B------:R0:W1:Y:S01]  /*03b0*/  LDC.64 R8, c[0x4][R22] ;  /* 0x0100000016087b82 */ /* 0x0000620000000a00 */
[----:B------:R-:W3:Y:S01]  /*03c0*/  LDCU.64 UR4, c[0x4][0x40] ;  /* 0x01000800ff0477ac */ /* 0x000ee20008000a00 */
[----:B------:R-:W-:Y:S01]  /*03d0*/  IMAD.MOV.U32 R6, RZ, RZ, R18 ;  /* 0x000000ffff067224 */ /* 0x000fe200078e0012 */
[----:B------:R-:W-:Y:S02]  /*03e0*/  MOV R7, R2 ;  /* 0x0000000200077202 */ /* 0x000fe40000000f00 */
[----:B---3--:R-:W-:Y:S01]  /*03f0*/  MOV R4, UR4 ;  /* 0x0000000400047c02 */ /* 0x008fe20008000f00 */
[----:B------:R-:W-:Y:S01]  /*0400*/  IMAD.U32 R5, RZ, RZ, UR5 ;  /* 0x00000005ff057e24 */ /* 0x000fe2000f8e00ff */
[----:B-12---:R0:W-:Y:S06]  /*0410*/  STL [R1], R0 ;  /* 0x0000000001007387 */ /* 0x0061ec0000100800 */
[----:B------:R-:W-:-:S07]  /*0420*/  LEPC R20, `(.L_x_5) ;  /* 0x000000001014794e */ /* 0x000fce0000000000 */
[----:B0-----:R-:W-:Y:S05]  /*0430*/  CALL.ABS.NOINC R8 ;  /* 0x0000000008007343 */ /* 0x001fea0003c00000 */
.L_x_5:
        /* <DEDUP_REMOVED lines=10> */
.L_x_6:
        /* <DEDUP_REMOVED lines=10> */
.L_x_7:
        /* <DEDUP_REMOVED lines=10> */
.L_x_8:
        /* <DEDUP_REMOVED lines=10> */
.L_x_9:
        /* <DEDUP_REMOVED lines=10> */
.L_x_10:
        /* <DEDUP_REMOVED lines=10> */
.L_x_11:
        /* <DEDUP_REMOVED lines=10> */
.L_x_12:
        /* <DEDUP_REMOVED lines=10> */
.L_x_13:
        /* <DEDUP_REMOVED lines=10> */
.L_x_14:
        /* <DEDUP_REMOVED lines=10> */
.L_x_15:
        /* <DEDUP_REMOVED lines=10> */
.L_x_16:
        /* <DEDUP_REMOVED lines=10> */
.L_x_17:
[----:B------:R-:W-:Y:S02]  /*0bc0*/  ISETP.NE.AND P6, PT, R24, RZ, PT ;  /* 0x000000ff1800720c */ /* 0x000fe40003fc5270 */
[----:B------:R-:W-:-:S05]  /*0bd0*/  IADD3 R16, P0, PT, R16, 0x40, RZ ;  /* 0x0000004010107810 */ /* 0x000fca0007f1e0ff */
[----:B------:R-:W-:-:S06]  /*0be0*/  IMAD.X R17, RZ, RZ, R17, P0 ;  /* 0x000000ffff117224 */ /* 0x000fcc00000e0611 */
[----:B------:R-:W-:Y:S05]  /*0bf0*/  @P6 BRA `(.L_x_18) ;  /* 0xfffffff400606947 */ /* 0x000fea000383ffff */
[----:B------:R-:W-:Y:S05]  /*0c00*/  BSYNC.RECONVERGENT B6 ;  /* 0x0000000000067941 */ /* 0x000fea0003800200 */
.L_x_1:
[----:B------:R-:W-:Y:S01]  /*0c10*/  UISETP.NE.AND UP0, UPT, UR38, URZ, UPT ;  /* 0x000000ff2600728c */ /* 0x000fe2000bf05270 */
[----:B------:R-:W-:Y:S08]  /*0c20*/  BSSY.RECONVERGENT B6, `(.L_x_0) ;  /* 0x00000a5000067945 */ /* 0x000ff00003800200 */
[----:B------:R-:W-:Y:S05]  /*0c30*/  BRA.U !UP0, `(.L_x_19) ;  /* 0x00000009088c7547 */ /* 0x000fea000b800000 */
[----:B------:R-:W1:Y:S01]  /*0c40*/  LDC R23, c[0x0][0x388] ;  /* 0x0000e200ff177b82 */ /* 0x000e620000000800 */
[----:B------:R-:W-:Y:S01]  /*0c50*/  UISETP.GE.U32.AND UP0, UPT, UR38, 0x8, UPT ;  /* 0x000000082600788c */ /* 0x000fe2000bf06070 */
[----:B-1----:R-:W-:-:S08]  /*0c60*/  LOP3.LUT R23, R23, 0x7, RZ, 0xc0, !PT ;  /* 0x0000000717177812 */ /* 0x002fd000078ec0ff */
[----:B------:R-:W-:Y:S05]  /*0c70*/  BRA.U !UP0, `(.L_x_20) ;  /* 0x0000000508507547 */ /* 0x000fea000b800000 */
[----:B------:R-:W1:Y:S01]  /*0c80*/  LDC.64 R16, c[0x0][0x380] ;  /* 0x0000e000ff107b82 */ /* 0x000e620000000a00 */
[----:B------:R-:W-:Y:S01]  /*0c90*/  MOV R22, 0x0 ;  /* 0x0000000000167802 */ /* 0x000fe20000000f00 */
[----:B------:R-:W2:Y:S01]  /*0ca0*/  LDCU.64 UR4, c[0x4][0x40] ;  /* 0x01000800ff0477ac */ /* 0x000ea20008000a00 */
[----:B-1----:R-:W-:-:S05]  /*0cb0*/  IMAD.WIDE.U32 R16, R19, 0x4, R16 ;  /* 0x0000000413107825 */ /* 0x002fca00078e0010 */
[----:B0-----:R-:W3:Y:S01]  /*0cc0*/  LDG.E R0, desc[UR36][R16.64] ;  /* 0x0000002410007981 */ /* 0x001ee2000c1e1900 */
[----:B------:R0:W1:Y:S01]  /*0cd0*/  LDC.64 R8, c[0x4][R22] ;  /* 0x0100000016087b82 */ /* 0x0000620000000a00 */
[----:B--2---:R-:W-:Y:S01]  /*0ce0*/  IMAD.U32 R4, RZ, RZ, UR4 ;  /* 0x00000004ff047e24 */ /* 0x004fe2000f8e00ff */
[----:B------:R-:W-:Y:S01]  /*0cf0*/  MOV R5, UR5 ;  /* 0x0000000500057c02 */ /* 0x000fe20008000f00 */
[----:B------:R-:W-:Y:S02]  /*0d00*/  IMAD.MOV.U32 R6, RZ, RZ, R18 ;  /* 0x000000ffff067224 */ /* 0x000fe400078e0012 */
[----:B------:R-:W-:Y:S01]  /*0d10*/  IMAD.MOV.U32 R7, RZ, RZ, R2 ;  /* 0x000000ffff077224 */ /* 0x000fe200078e0002 */
[----:B-1-3--:R0:W-:Y:S06]  /*0d20*/  STL [R1], R0 ;  /* 0x0000000001007387 */ /* 0x00a1ec0000100800 */
[----:B------:R-:W-:-:S07]  /*0d30*/  LEPC R20, `(.L_x_21) ;  /* 0x000000001014794e */ /* 0x000fce0000000000 */
[----:B0-----:R-:W-:Y:S05]  /*0d40*/  CALL.ABS.NOINC R8 ;  /* 0x0000000008007343 */ /* 0x001fea0003c00000 */
.L_x_21:
        /* <DEDUP_REMOVED lines=10> */
.L_x_22:
        /* <DEDUP_REMOVED lines=10> */
.L_x_23:
        /* <DEDUP_REMOVED lines=10> */
.L_x_24:
        /* <DEDUP_REMOVED lines=10> */
.L_x_25:
        /* <DEDUP_REMOVED lines=10> */
.L_x_26:
        /* <DEDUP_REMOVED lines=10> */
.L_x_27:
        /* <DEDUP_REMOVED lines=10> */
.L_x_28:
[----:B------:R-:W-:-:S07]  /*11b0*/  VIADD R19, R19, 0x8 ;  /* 0x0000000813137836 */ /* 0x000fce0000000000 */
.L_x_20:
[----:B------:R-:W-:-:S13]  /*11c0*/  ISETP.NE.AND P0, PT, R23, RZ, PT ;  /* 0x000000ff1700720c */ /* 0x000fda0003f05270 */
[----:B------:R-:W-:Y:S05]  /*11d0*/  @!P0 BRA `(.L_x_19) ;  /* 0x0000000400248947 */ /* 0x000fea0003800000 */
[----:B------:R-:W1:Y:S01]  /*11e0*/  LDC R0, c[0x0][0x388] ;  /* 0x0000e200ff007b82 */ /* 0x000e620000000800 */
[----:B------:R-:W-:Y:S02]  /*11f0*/  ISETP.GE.U32.AND P0, PT, R23, 0x4, PT ;  /* 0x000000041700780c */ /* 0x000fe40003f06070 */
[----:B-1----:R-:W-:-:S11]  /*1200*/  LOP3.LUT R23, R0, 0x3, RZ, 0xc0, !PT ;  /* 0x0000000300177812 */ /* 0x002fd600078ec0ff */
[----:B------:R-:W-:Y:S05]  /*1210*/  @!P0 BRA `(.L_x_29) ;  /* 0x0000000000b08947 */ /* 0x000fea0003800000 */
        /* <DEDUP_REMOVED lines=13> */
.L_x_30:
        /* <DEDUP_REMOVED lines=10> */
.L_x_31:
        /* <DEDUP_REMOVED lines=10> */
.L_x_32:
        /* <DEDUP_REMOVED lines=10> */
.L_x_33:
[----:B------:R-:W-:-:S07]  /*14d0*/  IADD3 R19, PT, PT, R19, 0x4, RZ ;  /* 0x0000000413137810 */ /* 0x000fce0007ffe0ff */
.L_x_29:
[----:B------:R-:W-:-:S13]  /*14e0*/  ISETP.NE.AND P0, PT, R23, RZ, PT ;  /* 0x000000ff1700720c */ /* 0x000fda0003f05270 */
[----:B------:R-:W-:Y:S05]  /*14f0*/  @!P0 BRA `(.L_x_19) ;  /* 0x00000000005c8947 */ /* 0x000fea0003800000 */
[----:B------:R-:W1:Y:S01]  /*1500*/  LDC.64 R16, c[0x0][0x380] ;  /* 0x0000e000ff107b82 */ /* 0x000e620000000a00 */
[----:B------:R-:W-:Y:S02]  /*1510*/  IMAD.MOV R23, RZ, RZ, -R23 ;  /* 0x000000ffff177224 */ /* 0x000fe400078e0a17 */
[----:B-1----:R-:W-:-:S07]  /*1520*/  IMAD.WIDE.U32 R16, R19, 0x4, R16 ;  /* 0x0000000413107825 */ /* 0x002fce00078e0010 */
.L_x_35:
[----:B------:R-:W-:Y:S01]  /*1530*/  IMAD.MOV.U32 R10, RZ, RZ, R16 ;  /* 0x000000ffff0a7224 */ /* 0x000fe200078e0010 */
[----:B------:R-:W-:Y:S01]  /*1540*/  MOV R11, R17 ;  /* 0x00000011000b7202 */ /* 0x000fe20000000f00 */
[----:B------:R-:W1:Y:S04]  /*1550*/  LDCU.64 UR4, c[0x4][0x40] ;  /* 0x01000800ff0477ac */ /* 0x000e680008000a00 */
[----:B0-----:R-:W2:Y:S01]  /*1560*/  LDG.E R0, desc[UR36][R10.64] ;  /* 0x000000240a007981 */ /* 0x001ea2000c1e1900 */
[----:B------:R-:W-:Y:S01]  /*1570*/  MOV R8, 0x0 ;  /* 0x0000000000087802 */ /* 0x000fe20000000f00 */
[----:B------:R-:W-:Y:S02]  /*1580*/  VIADD R23, R23, 0x1 ;  /* 0x0000000117177836 */ /* 0x000fe40000000000 */
[----:B------:R-:W-:-:S02]  /*1590*/  IMAD.MOV.U32 R6, RZ, RZ, R18 ;  /* 0x000000ffff067224 */ /* 0x000fc400078e0012 */
[----:B------:R-:W-:Y:S01]  /*15a0*/  IMAD.MOV.U32 R7, RZ, RZ, R2 ;  /* 0x000000ffff077224 */ /* 0x000fe200078e0002 */
[----:B------:R-:W0:Y:S01]  /*15b0*/  LDC.64 R8, c[0x4][R8] ;  /* 0x0100000008087b82 */ /* 0x000e220000000a00 */
[----:B------:R-:W-:Y:S01]  /*15c0*/  ISETP.NE.AND P0, PT, R23, RZ, PT ;  /* 0x000000ff1700720c */ /* 0x000fe20003f05270 */
[----:B-1----:R-:W-:Y:S01]  /*15d0*/  IMAD.U32 R4, RZ, RZ, UR4 ;  /* 0x00000004ff047e24 */ /* 0x002fe2000f8e00ff */
[----:B------:R-:W-:Y:S01]  /*15e0*/  MOV R5, UR5 ;  /* 0x0000000500057c02 */ /* 0x000fe20008000f00 */
[----:B--2---:R1:W-:Y:S02]  /*15f0*/  STL [R1], R0 ;  /* 0x0000000001007387 */ /* 0x0043e40000100800 */
[----:B01----:R-:W-:-:S08]  /*1600*/  P2R R0, PR, RZ, 0x1 ;  /* 0x00000001ff007803 */ /* 0x003fd00000000000 */
[----:B------:R-:W-:-:S07]  /*1610*/  LEPC R20, `(.L_x_34) ;  /* 0x000000001014794e */ /* 0x000fce0000000000 */
[----:B------:R-:W-:Y:S05]  /*1620*/  CALL.ABS.NOINC R8 ;  /* 0x0000000008007343 */ /* 0x000fea0003c00000 */
.L_x_34:
[----:B------:R-:W-:Y:S02]  /*1630*/  ISETP.NE.AND P6, PT, R23, RZ, PT ;  /* 0x000000ff1700720c */ /* 0x000fe40003fc5270 */
[----:B------:R-:W-:-:S04]  /*1640*/  IADD3 R16, P0, PT, R16, 0x4, RZ ;  /* 0x0000000410107810 */ /* 0x000fc80007f1e0ff */
[----:B------:R-:W-:-:S07]  /*1650*/  IADD3.X R17, PT, PT, RZ, R17, RZ, P0, !PT ;  /* 0x00000011ff117210 */ /* 0x000fce00007fe4ff */
[----:B------:R-:W-:Y:S05]  /*1660*/  @P6 BRA `(.L_x_35) ;  /* 0xfffffffc00b06947 */ /* 0x000fea000383ffff */
.L_x_19:
[----:B0-----:R-:W-:Y:S05]  /*1670*/  BSYNC.RECONVERGENT B6 ;  /* 0x0000000000067941 */ /* 0x001fea0003800200 */
.L_x_0:
[----:B------:R-:W-:Y:S01]  /*1680*/  MOV R0, 0x0 ;  /* 0x0000000000007802 */ /* 0x000fe20000000f00 */
[----:B------:R-:W0:Y:S01]  /*1690*/  LDCU.64 UR4, c[0x4][0x38] ;  /* 0x01000700ff0477ac */ /* 0x000e220008000a00 */
[----:B------:R-:W-:Y:S02]  /*16a0*/  CS2R R6, SRZ ;  /* 0x0000000000067805 */ /* 0x000fe4000001ff00 */
[----:B------:R1:W2:Y:S01]  /*16b0*/  LDC.64 R2, c[0x4][R0] ;  /* 0x0100000000027b82 */ /* 0x0002a20000000a00 */
[----:B0-----:R-:W-:Y:S01]  /*16c0*/  IMAD.U32 R4, RZ, RZ, UR4 ;  /* 0x00000004ff047e24 */ /* 0x001fe2000f8e00ff */
[----:B-1----:R-:W-:-:S07]  /*16d0*/  MOV R5, UR5 ;  /* 0x0000000500057c02 */ /* 0x002fce0008000f00 */
[----:B------:R-:W-:-:S07]  /*16e0*/  LEPC R20, `(.L_x_36) ;  /* 0x000000001014794e */ /* 0x000fce0000000000 */
[----:B--2---:R-:W-:Y:S05]  /*16f0*/  CALL.ABS.NOINC R2 ;  /* 0x0000000002007343 */ /* 0x004fea0003c00000 */
.L_x_36:
[----:B------:R-:W-:Y:S05]  /*1700*/  EXIT ;  /* 0x000000000000794d */ /* 0x000fea0003800000 */
.L_x_37:
[----:B------:R-:W-:-:S00]  /*1710*/  BRA `(.L_x_37) ;  /* 0xfffffffc00fc7947 */ /* 0x000fc0000383ffff */
[----:B------:R-:W-:-:S00]  /*1720*/  NOP ;  /* 0x0000000000007918 */ /* 0x000fc00000000000 */
        /* <DEDUP_REMOVED lines=13> */
.L_x_48:


//--------------------- .text._Z8multiplyPiS_S_S_S_S_ --------------------------
	.section	.text._Z8multiplyPiS_S_S_S_S_,"ax",@progbits
	.align	128
        .global         _Z8multiplyPiS_S_S_S_S_
        .type           _Z8multiplyPiS_S_S_S_S_,@function
        .size           _Z8multiplyPiS_S_S_S_S_,(.L_x_49 - _Z8multiplyPiS_S_S_S_S_)
        .other          _Z8multiplyPiS_S_S_S_S_,@"STO_CUDA_ENTRY STV_DEFAULT"
_Z8multiplyPiS_S_S_S_S_:
.text._Z8multiplyPiS_S_S_S_S_:
[----:B------:R-:W0:Y:S01]  /*0000*/  LDC R1, c[0x0][0x37c] ;  /* 0x0000df00ff017b82 */ /* 0x000e220000000800 */
[----:B------:R-:W1:Y:S01]  /*0010*/  S2R R2, SR_TID.X ;  /* 0x0000000000027919 */ /* 0x000e620000002100 */
[----:B------:R-:W2:Y:S06]  /*0020*/  LDCU UR5, c[0x0][0x2fc] ;  /* 0x00005f80ff0577ac */ /* 0x000eac0008000800 */
[----:B------:R-:W1:Y:S01]  /*0030*/  S2UR UR6, SR_CTAID.X ;  /* 0x00000000000679c3 */ /* 0x000e620000002500 */
[----:B0-----:R-:W-:Y:S01]  /*0040*/  IADD3 R1, PT, PT, R1, -0x10, RZ ;  /* 0xfffffff001017810 */ /* 0x001fe20007ffe0ff */
[----:B------:R-:W0:Y:S01]  /*0050*/  LDCU UR4, c[0x0][0x2f8] ;  /* 0x00005f00ff0477ac */ /* 0x000e220008000800 */
[----:B------:R-:W-:Y:S01]  /*0060*/  MOV R0, 0x0 ;  /* 0x0000000000007802 */ /* 0x000fe20000000f00 */
[----:B------:R-:W3:Y:S04]  /*0070*/  LDCU.64 UR36, c[0x0][0x358] ;  /* 0x00006b00ff2477ac */ /* 0x000ee80008000a00 */
[----:B------:R-:W1:Y:S08]  /*0080*/  LDC R3, c[0x0][0x360] ;  /* 0x0000d800ff037b82 */ /* 0x000e700000000800 */
[----:B------:R4:W3:Y:S01]  /*0090*/  LDC.64 R8, c[0x4][R0] ;  /* 0x0100000000087b82 */ /* 0x0008e20000000a00 */
[----:B0-----:R-:W-:-:S04]  /*00a0*/  IADD3 R25, P0, PT, R1, UR4, RZ ;  /* 0x0000000401197c10 */ /* 0x001fc8000ff1e0ff */
[----:B------:R-:W-:Y:S01]  /*00b0*/  MOV R6, R25 ;  /* 0x0000001900067202 */ /* 0x000fe20000000f00 */
[----:B--2---:R-:W-:-:S04]  /*00c0*/  IMAD.X R23, RZ, RZ, UR5, P0 ;  /* 0x00000005ff177e24 */ /* 0x004fc800080e06ff */
[----:B------:R-:W-:Y:S02]  /*00d0*/  IMAD.MOV.U32 R7, RZ, RZ, R23 ;  /* 0x000000ffff077224 */ /* 0x000fe400078e0017 */
[----:B-1----:R-:W-:Y:S01]  /*00e0*/  IMAD R2, R3, UR6, R2 ;  /* 0x0000000603027c24 */ /* 0x002fe2000f8e0202 */
[----:B------:R-:W0:Y:S04]  /*00f0*/  LDCU.64 UR6, c[0x4][0x8] ;  /* 0x01000100ff0677ac */ /* 0x000e280008000a00 */
[----:B------:R4:W-:Y:S01]  /*0100*/  STL [R1], R2 ;  /* 0x0000000201007387 */ /* 0x0009e20000100800 */
[----:B0-----:R-:W-:Y:S01]  /*0110*/  MOV R4, UR6 ;  /* 0x0000000600047c02 */ /* 0x001fe20008000f00 */
[----:B---34-:R-:W-:-:S07]  /*0120*/  IMAD.U32 R5, RZ, RZ, UR7 ;  /* 0x00000007ff057e24 */ /* 0x018fce000f8e00ff */
[----:B------:R-:W-:-:S07]  /*0130*/  LEPC R20, `(.L_x_38) ;  /* 0x000000001014794e */ /* 0x000fce0000000000 */
[----:B------:R-:W-:Y:S05]  /*0140*/  CALL.ABS.NOINC R8 ;  /* 0x0000000008007343 */ /* 0x000fea0003c00000 */
.L_x_38:
[----:B------:R-:W0:Y:S02]  /*0150*/  LDC.64 R18, c[0x0][0x3a0] ;  /* 0x0000e800ff127b82 */ /* 0x000e240000000a00 */
[----:B0-----:R-:W-:-:S05]  /*0160*/  IMAD.WIDE R18, R2, 0x4, R18 ;  /* 0x0000000402127825 */ /* 0x001fca00078e0212 */
[----:B------:R-:W2:Y:S01]  /*0170*/  LDG.E R0, desc[UR36][R18.64] ;  /* 0x0000002412007981 */ /* 0x000ea2000c1e1900 */
[----:B------:R-:W-:Y:S01]  /*0180*/  HFMA2 R24, -RZ, RZ, 0, 0 ;  /* 0x00000000ff187431 */ /* 0x000fe200000001ff */
[----:B--2---:R-:W-:-:S13]  /*0190*/  ISETP.GE.AND P0, PT, R0, 0x1, PT ;  /* 0x000000010000780c */ /* 0x004fda0003f06270 */
[----:B------:R-:W-:Y:S05]  /*01a0*/  @!P0 BRA `(.L_x_39) ;  /* 0x00000004008c8947 */ /* 0x000fea0003800000 */
[----:B------:R-:W0:Y:S01]  /*01b0*/  LDC.64 R16, c[0x0][0x3a8] ;  /* 0x0000ea00ff107b82 */ /* 0x000e220000000a00 */
[----:B------:R-:W-:Y:S01]  /*01c0*/  IMAD.MOV.U32 R26, RZ, RZ, RZ ;  /* 0x000000ffff1a7224 */ /* 0x000fe200078e00ff */
[----:B------:R-:W-:Y:S01]  /*01d0*/  MOV R24, RZ ;  /* 0x000000ff00187202 */ /* 0x000fe20000000f00 */
[----:B0-----:R-:W-:-:S07]  /*01e0*/  IMAD.WIDE R16, R2, 0x4, R16 ;  /* 0x0000000402107825 */ /* 0x001fce00078e0210 */
.L_x_46:
[----:B------:R-:W2:Y:S01]  /*01f0*/  LDG.E R3, desc[UR36][R16.64] ;  /* 0x0000002410037981 */ /* 0x000ea2000c1e1900 */
[----:B------:R-:W0:Y:S08]  /*0200*/  LDC.64 R4, c[0x0][0x388] ;  /* 0x0000e200ff047b82 */ /* 0x000e300000000a00 */
[----:B------:R-:W1:Y:S08]  /*0210*/  LDC.64 R12, c[0x0][0x380] ;  /* 0x0000e000ff0c7b82 */ /* 0x000e700000000a00 */
[----:B------:R-:W3:Y:S01]  /*0220*/  LDC.64 R10, c[0x0][0x390] ;  /* 0x0000e400ff0a7b82 */ /* 0x000ee20000000a00 */
[----:B------:R-:W-:Y:S01]  /*0230*/  MOV R22, 0x0 ;  /* 0x0000000000167802 */ /* 0x000fe20000000f00 */
[----:B------:R-:W4:Y:S01]  /*0240*/  LDCU.64 UR4, c[0x4][0x10] ;  /* 0x01000200ff0477ac */ /* 0x000f220008000a00 */
[----:B--2---:R-:W-:-:S04]  /*0250*/  IMAD.IADD R7, R3, 0x1, R26 ;  /* 0x0000000103077824 */ /* 0x004fc800078e021a */
[----:B0-----:R-:W-:-:S06]  /*0260*/  IMAD.WIDE R4, R7, 0x4, R4 ;  /* 0x0000000407047825 */ /* 0x001fcc00078e0204 */
[----:B------:R-:W3:Y:S01]  /*0270*/  LDG.E R5, desc[UR36][R4.64] ;  /* 0x0000002404057981 */ /* 0x000ee2000c1e1900 */
[----:B-1----:R-:W-:-:S06]  /*0280*/  IMAD.WIDE R12, R7, 0x4, R12 ;  /* 0x00000004070c7825 */ /* 0x002fcc00078e020c */
[----:B------:R-:W2:Y:S01]  /*0290*/  LDG.E R12, desc[UR36][R12.64] ;  /* 0x000000240c0c7981 */ /* 0x000ea2000c1e1900 */
[----:B------:R0:W1:Y:S03]  /*02a0*/  LDC.64 R8, c[0x4][R22] ;  /* 0x0100000016087b82 */ /* 0x0000660000000a00 */
[----:B------:R0:W-:Y:S01]  /*02b0*/  STL.64 [R1], R2 ;  /* 0x0000000201007387 */ /* 0x0001e20000100a00 */
[----:B---3--:R-:W-:-:S06]  /*02c0*/  IMAD.WIDE R10, R5, 0x4, R10 ;  /* 0x00000004050a7825 */ /* 0x008fcc00078e020a */
[----:B------:R-:W2:Y:S01]  /*02d0*/  LDG.E R11, desc[UR36][R10.64] ;  /* 0x000000240a0b7981 */ /* 0x000ea2000c1e1900 */
[----:B----4-:R-:W-:Y:S01]  /*02e0*/  MOV R4, UR4 ;  /* 0x0000000400047c02 */ /* 0x010fe20008000f00 */
[----:B------:R-:W-:Y:S01]  /*02f0*/  IMAD.U32 R5, RZ, RZ, UR5 ;  /* 0x00000005ff057e24 */ /* 0x000fe2000f8e00ff */
[----:B------:R-:W-:Y:S01]  /*0300*/  MOV R6, R25 ;  /* 0x0000001900067202 */ /* 0x000fe20000000f00 */
[----:B------:R-:W-:Y:S02]  /*0310*/  IMAD.MOV.U32 R7, RZ, RZ, R23 ;  /* 0x000000ffff077224 */ /* 0x000fe400078e0017 */
[----:B012---:R-:W-:-:S07]  /*0320*/  IMAD R24, R11, R12, R24 ;  /* 0x0000000c0b187224 */ /* 0x007fce00078e0218 */
[----:B------:R-:W-:-:S07]  /*0330*/  LEPC R20, `(.L_x_40) ;  /* 0x000000001014794e */ /* 0x000fce0000000000 */
[----:B------:R-:W-:Y:S05]  /*0340*/  CALL.ABS.NOINC R8 ;  /* 0x0000000008007343 */ /* 0x000fea0003c00000 */
.L_x_40:
[----:B------:R-:W2:Y:S01]  /*0350*/  LDG.E R3, desc[UR36][R16.64] ;  /* 0x0000002410037981 */ /* 0x000ea2000c1e1900 */
[----:B------:R-:W0:Y:S01]  /*0360*/  LDC.64 R4, c[0x0][0x388] ;  /* 0x0000e200ff047b82 */ /* 0x000e220000000a00 */
[----:B------:R-:W1:Y:S07]  /*0370*/  LDCU.64 UR4, c[0x4][0x18] ;  /* 0x01000300ff0477ac */ /* 0x000e6e0008000a00 */
[----:B------:R-:W3:Y:S08]  /*0380*/  LDC.64 R10, c[0x0][0x380] ;  /* 0x0000e000ff0a7b82 */ /* 0x000ef00000000a00 */
[----:B------:R-:W4:Y:S01]  /*0390*/  LDC.64 R14, c[0x0][0x390] ;  /* 0x0000e400ff0e7b82 */ /* 0x000f220000000a00 */
[----:B--2---:R-:W-:-:S05]  /*03a0*/  IADD3 R3, PT, PT, R3, R26, RZ ;  /* 0x0000001a03037210 */ /* 0x004fca0007ffe0ff */
[----:B0-----:R-:W-:-:S06]  /*03b0*/  IMAD.WIDE R4, R3, 0x4, R4 ;  /* 0x0000000403047825 */ /* 0x001fcc00078e0204 */
[----:B------:R-:W4:Y:S01]  /*03c0*/  LDG.E R5, desc[UR36][R4.64] ;  /* 0x0000002404057981 */ /* 0x000f22000c1e1900 */
[----:B---3--:R-:W-:-:S05]  /*03d0*/  IMAD.WIDE R10, R3, 0x4, R10 ;  /* 0x00000004030a7825 */ /* 0x008fca00078e020a */
[----:B------:R-:W2:Y:S01]  /*03e0*/  LDG.E R12, desc[UR36][R10.64] ;  /* 0x000000240a0c7981 */ /* 0x000ea2000c1e1900 */
[----:B----4-:R-:W-:-:S05]  /*03f0*/  IMAD.WIDE R14, R5, 0x4, R14 ;  /* 0x00000004050e7825 */ /* 0x010fca00078e020e */
[----:B------:R-:W2:Y:S01]  /*0400*/  LDG.E R13, desc[UR36][R14.64] ;  /* 0x000000240e0d7981 */ /* 0x000ea2000c1e1900 */
[----:B------:R0:W3:Y:S01]  /*0410*/  LDC.64 R8, c[0x4][R22] ;  /* 0x0100000016087b82 */ /* 0x0000e20000000a00 */
[----:B-1----:R-:W-:Y:S01]  /*0420*/  IMAD.U32 R4, RZ, RZ, UR4 ;  /* 0x00000004ff047e24 */ /* 0x002fe2000f8e00ff */
[----:B------:R-:W-:Y:S01]  /*0430*/  MOV R5, UR5 ;  /* 0x0000000500057c02 */ /* 0x000fe20008000f00 */
[----:B------:R-:W-:Y:S01]  /*0440*/  IMAD.MOV.U32 R6, RZ, RZ, R25 ;  /* 0x000000ffff067224 */ /* 0x000fe200078e0019 */
[----:B------:R-:W-:Y:S01]  /*0450*/  MOV R7, R23 ;  /* 0x0000001700077202 */ /* 0x000fe20000000f00 */
[----:B--2---:R-:W-:Y:S01]  /*0460*/  IMAD R0, R12, R13, RZ ;  /* 0x0000000d0c007224 */ /* 0x004fe200078e02ff */
[----:B------:R0:W-:Y:S04]  /*0470*/  STL.64 [R1], R12 ;  /* 0x0000000c01007387 */ /* 0x0001e80000100a00 */
[----:B---3--:R0:W-:Y:S02]  /*0480*/  STL [R1+0x8], R0 ;  /* 0x0000080001007387 */ /* 0x0081e40000100800 */
[----:B------:R-:W-:-:S07]  /*0490*/  LEPC R20, `(.L_x_41) ;  /* 0x000000001014794e */ /* 0x000fce0000000000 */
[----:B0-----:R-:W-:Y:S05]  /*04a0*/  CALL.ABS.NOINC R8 ;  /* 0x0000000008007343 */ /* 0x001fea0003c00000 */
.L_x_41:
[----:B------:R-:W2:Y:S01]  /*04b0*/  LDG.E R3, desc[UR36][R16.64] ;  /* 0x0000002410037981 */ /* 0x000ea2000c1e1900 */
[----:B------:R-:W0:Y:S01]  /*04c0*/  LDC.64 R12, c[0x0][0x388] ;  /* 0x0000e200ff0c7b82 */ /* 0x000e220000000a00 */
[----:B------:R-:W1:Y:S01]  /*04d0*/  LDCU.64 UR4, c[0x4][0x20] ;  /* 0x01000400ff0477ac */ /* 0x000e620008000a00 */
[----:B--2---:R-:W-:-:S04]  /*04e0*/  IMAD.IADD R10, R3, 0x1, R26 ;  /* 0x00000001030a7824 */ /* 0x004fc800078e021a */
[----:B0-----:R-:W-:-:S05]  /*04f0*/  IMAD.WIDE R12, R10, 0x4, R12 ;  /* 0x000000040a0c7825 */ /* 0x001fca00078e020c */
[----:B------:R-:W2:Y:S01]  /*0500*/  LDG.E R11, desc[UR36][R12.64] ;  /* 0x000000240c0b7981 */ /* 0x000ea2000c1e1900 */
[----:B------:R0:W3:Y:S01]  /*0510*/  LDC.64 R8, c[0x4][R22] ;  /* 0x0100000016087b82 */ /* 0x0000e20000000a00 */
[----:B-1----:R-:W-:Y:S01]  /*0520*/  MOV R4, UR4 ;  /* 0x0000000400047c02 */ /* 0x002fe20008000f00 */
[----:B------:R-:W-:Y:S01]  /*0530*/  IMAD.U32 R5, RZ, RZ, UR5 ;  /* 0x00000005ff057e24 */ /* 0x000fe2000f8e00ff */
[----:B------:R-:W-:Y:S01]  /*0540*/  MOV R6, R25 ;  /* 0x0000001900067202 */ /* 0x000fe20000000f00 */
[----:B------:R-:W-:Y:S01]  /*0550*/  IMAD.MOV.U32 R7, RZ, RZ, R23 ;  /* 0x000000ffff077224 */ /* 0x000fe200078e0017 */
[----:B--23--:R0:W-:Y:S06]  /*0560*/  STL.64 [R1], R10 ;  /* 0x0000000a01007387 */ /* 0x00c1ec0000100a00 */
[----:B------:R-:W-:-:S07]  /*0570*/  LEPC R20, `(.L_x_42) ;  /* 0x000000001014794e */ /* 0x000fce0000000000 */
[----:B0-----:R-:W-:Y:S05]  /*0580*/  CALL.ABS.NOINC R8 ;  /* 0x0000000008007343 */ /* 0x001fea0003c00000 */
.L_x_42:
[----:B------:R-:W2:Y:S01]  /*0590*/  LDG.E R3, desc[UR36][R16.64] ;  /* 0x0000002410037981 */ /* 0x000ea2000c1e1900 */
[----:B------:R-:W0:Y:S01]  /*05a0*/  LDC.64 R10, c[0x0][0x388] ;  /* 0x0000e200ff0a7b82 */ /* 0x000e220000000a00 */
[----:B------:R-:W1:Y:S07]  /*05b0*/  LDCU.64 UR4, c[0x4][0x28] ;  /* 0x01000500ff0477ac */ /* 0x000e6e0008000a00 */
[----:B------:R-:W3:Y:S01]  /*05c0*/  LDC.64 R14, c[0x0][0x390] ;  /* 0x0000e400ff0e7b82 */ /* 0x000ee20000000a00 */
[----:B--2---:R-:W-:-:S05]  /*05d0*/  IADD3 R3, PT, PT, R3, R26, RZ ;  /* 0x0000001a03037210 */ /* 0x004fca0007ffe0ff */
[----:B0-----:R-:W-:-:S05]  /*05e0*/  IMAD.WIDE R10, R3, 0x4, R10 ;  /* 0x00000004030a7825 */ /* 0x001fca00078e020a */
[----:B------:R-:W3:Y:S02]  /*05f0*/  LDG.E R12, desc[UR36][R10.64] ;  /* 0x000000240a0c7981 */ /* 0x000ee4000c1e1900 */
[----:B---3--:R-:W-:-:S05]  /*0600*/  IMAD.WIDE R14, R12, 0x4, R14 ;  /* 0x000000040c0e7825 */ /* 0x008fca00078e020e */
[----:B------:R-:W2:Y:S01]  /*0610*/  LDG.E R13, desc[UR36][R14.64] ;  /* 0x000000240e0d7981 */ /* 0x000ea2000c1e1900 */
[----:B------:R0:W3:Y:S01]  /*0620*/  LDC.64 R8, c[0x4][R22] ;  /* 0x0100000016087b82 */ /* 0x0000e20000000a00 */
[----:B-1----:R-:W-:Y:S01]  /*0630*/  IMAD.U32 R4, RZ, RZ, UR4 ;  /* 0x00000004ff047e24 */ /* 0x002fe2000f8e00ff */
[----:B------:R-:W-:Y:S01]  /*0640*/  MOV R5, UR5 ;  /* 0x0000000500057c02 */ /* 0x000fe20008000f00 */
[----:B------:R-:W-:Y:S01]  /*0650*/  IMAD.MOV.U32 R6, RZ, RZ, R25 ;  /* 0x000000ffff067224 */ /* 0x000fe200078e0019 */
[----:B------:R-:W-:Y:S01]  /*0660*/  MOV R7, R23 ;  /* 0x0000001700077202 */ /* 0x000fe20000000f00 */
[----:B--23--:R0:W-:Y:S06]  /*0670*/  STL.64 [R1], R12 ;  /* 0x0000000c01007387 */ /* 0x00c1ec0000100a00 */
[----:B------:R-:W-:-:S07]  /*0680*/  LEPC R20, `(.L_x_43) ;  /* 0x000000001014794e */ /* 0x000fce0000000000 */
[----:B0-----:R-:W-:Y:S05]  /*0690*/  CALL.ABS.NOINC R8 ;  /* 0x0000000008007343 */ /* 0x001fea0003c00000 */
.L_x_43:
[----:B------:R0:W-:Y:S01]  /*06a0*/  STL [R1], R24 ;  /* 0x0000001801007387 */ /* 0x0001e20000100800 */
[----:B------:R0:W1:Y:S01]  /*06b0*/  LDC.64 R8, c[0x4][R22] ;  /* 0x0100000016087b82 */ /* 0x0000620000000a00 */
[----:B------:R-:W2:Y:S01]  /*06c0*/  LDCU.64 UR4, c[0x4][0x30] ;  /* 0x01000600ff0477ac */ /* 0x000ea20008000a00 */
[----:B------:R-:W-:Y:S01]  /*06d0*/  IMAD.MOV.U32 R6, RZ, RZ, R25 ;  /* 0x000000ffff067224 */ /* 0x000fe200078e0019 */
[----:B------:R-:W-:Y:S01]  /*06e0*/  MOV R7, R23 ;  /* 0x0000001700077202 */ /* 0x000fe20000000f00 */
[----:B--2---:R-:W-:Y:S01]  /*06f0*/  IMAD.U32 R4, RZ, RZ, UR4 ;  /* 0x00000004ff047e24 */ /* 0x004fe2000f8e00ff */
[----:B0-----:R-:W-:-:S07]  /*0700*/  MOV R5, UR5 ;  /* 0x0000000500057c02 */ /* 0x001fce0008000f00 */
[----:B------:R-:W-:-:S07]  /*0710*/  LEPC R20, `(.L_x_44) ;  /* 0x000000001014794e */ /* 0x000fce0000000000 */
[----:B-1----:R-:W-:Y:S05]  /*0720*/  CALL.ABS.NOINC R8 ;  /* 0x0000000008007343 */ /* 0x002fea0003c00000 */
.L_x_44:
[----:B------:R0:W1:Y:S01]  /*0730*/  LDC.64 R8, c[0x4][R22] ;  /* 0x0100000016087b82 */ /* 0x0000620000000a00 */
[----:B------:R-:W2:Y:S01]  /*0740*/  LDCU.64 UR4, c[0x4][0x38] ;  /* 0x01000700ff0477ac */ /* 0x000ea20008000a00 */
[----:B------:R-:W-:Y:S01]  /*0750*/  CS2R R6, SRZ ;  /* 0x0000000000067805 */ /* 0x000fe2000001ff00 */
[----:B--2---:R-:W-:Y:S01]  /*0760*/  IMAD.U32 R4, RZ, RZ, UR4 ;  /* 0x00000004ff047e24 */ /* 0x004fe2000f8e00ff */
[----:B0-----:R-:W-:-:S07]  /*0770*/  MOV R5, UR5 ;  /* 0x0000000500057c02 */ /* 0x001fce0008000f00 */
[----:B------:R-:W-:-:S07]  /*0780*/  LEPC R20, `(.L_x_45) ;  /* 0x000000001014794e */ /* 0x000fce0000000000 */
[----:B-1----:R-:W-:Y:S05]  /*0790*/  CALL.ABS.NOINC R8 ;  /* 0x0000000008007343 */ /* 0x002fea0003c00000 */
.L_x_45:
[----:B------:R-:W2:Y:S01]  /*07a0*/  LDG.E R3, desc[UR36][R18.64] ;  /* 0x0000002412037981 */ /* 0x000ea2000c1e1900 */
[----:B------:R-:W-:-:S04]  /*07b0*/  IADD3 R26, PT, PT, R26, 0x1, RZ ;  /* 0x000000011a1a7810 */ /* 0x000fc80007ffe0ff */
[----:B--2---:R-:W-:-:S13]  /*07c0*/  ISETP.GE.AND P0, PT, R26, R3, PT ;  /* 0x000000031a00720c */ /* 0x004fda0003f06270 */
[----:B------:R-:W-:Y:S05]  /*07d0*/  @!P0 BRA `(.L_x_46) ;  /* 0xfffffff800848947 */ /* 0x000fea000383ffff */
.L_x_39:
[----:B------:R-:W0:Y:S01]  /*07e0*/  LDC.64 R4, c[0x0][0x398] ;  /* 0x0000e600ff047b82 */ /* 0x000e220000000a00 */
[----:B------:R-:W-:Y:S05]  /*07f0*/  WARPSYNC.ALL ;  /* 0x0000000000007948 */ /* 0x000fea0003800000 */
[----:B0-----:R-:W-:Y:S02]  /*0800*/  IMAD.WIDE R2, R2, 0x4, R4 ;  /* 0x0000000402027825 */ /* 0x001fe400078e0204 */
[----:B------:R-:W-:Y:S06]  /*0810*/  BAR.SYNC.DEFER_BLOCKING 0x0 ;  /* 0x0000000000007b1d */ /* 0x000fec0000010000 */
[----:B------:R-:W-:Y:S01]  /*0820*/  STG.E desc[UR36][R2.64], R24 ;  /* 0x0000001802007986 */ /* 0x000fe2000c101924 */
[----:B------:R-:W-:Y:S05]  /*0830*/  EXIT ;  /* 0x000000000000794d */ /* 0x000fea0003800000 */
.L_x_47:
        /* <DEDUP_REMOVED lines=12> */
.L_x_49:


//--------------------- .nv.global.init           --------------------------
	.section	.nv.global.init,"aw",@progbits
.nv.global.init:
	.type		$str$6,@object
	.size		$str$6,($str$7 - $str$6)
$str$6:
        /*0000*/ 	.byte	0x0a, 0x00
	.type		$str$7,@object
	.size		$str$7,($str$5 - $str$7)
$str$7:
        /*0002*/ 	.byte	0x25, 0x64, 0x20, 0x00
	.type		$str$5,@object
	.size		$str$5,($str - $str$5)
$str$5:
        /*0006*/ 	.byte	0x0a, 0x53, 0x75, 0x6d, 0x3d, 0x25, 0x64, 0x00
	.type		$str,@object
	.size		$str,($str$2 - $str)
$str:
        /*000e*/ 	.byte	0x0a, 0x20, 0x74, 0x69, 0x64, 0x3d, 0x25, 0x64, 0x00
	.type		$str$2,@object
	.size		$str$2,($str$4 - $str$2)
$str$2:
        /*0017*/ 	.byte	0x0a, 0x25, 0x64, 0x2a, 0x25, 0x64, 0x3d, 0x25, 0x64, 0x00
	.type		$str$4,@object
	.size		$str$4,($str$3 - $str$4)
$str$4:
        /*0021*/ 	.byte	0x0a, 0x76, 0x65, 0x63, 0x5b, 0x25, 0x64, 0x5d, 0x3d, 0x25, 0x64, 0x00
	.type		$str$3,@object
	.size		$str$3,($str$1 - $str$3)
$str$3:
        /*002d*/ 	.byte	0x0a, 0x73, 0x63, 0x63, 0x6f, 0x6c, 0x5b, 0x25, 0x64, 0x5d, 0x3d, 0x25, 0x64, 0x00
	.type		$str$1,@object
	.size		$str$1,(.L_1 - $str$1)
$str$1:
        /*003b*/ 	.byte	0x0a, 0x72, 0x6f, 0x77, 0x70, 0x74, 0x72, 0x5b, 0x25, 0x64, 0x5d, 0x3d, 0x25, 0x64, 0x00
.L_1:


//--------------------- .nv.shared.reserved.0     --------------------------
	.section	.nv.shared.reserved.0,"aw",@nobits
	.weak		__nv_reservedSMEM_offset_0_alias
	.size		__nv_reservedSMEM_offset_0_alias, 0, 64
	.other		__nv_reservedSMEM_offset_0_alias,@"STO_CUDA_RESERVED_SHARED STV_DEFAULT"
__nv_reservedSMEM_offset_0_alias:
	.zero		0
	.zero		64


//--------------------- .nv.constant0._Z14printmatscreenPii --------------------------
	.section	.nv.constant0._Z14printmatscreenPii,"a",@progbits
	.sectionflags	@""
	.align	4
.nv.constant0._Z14printmatscreenPii:
	.zero		908


//--------------------- .nv.constant0._Z8multiplyPiS_S_S_S_S_ --------------------------
	.section	.nv.constant0._Z8multiplyPiS_S_S_S_S_,"a",@progbits
	.sectionflags	@""
	.align	4
.nv.constant0._Z8multiplyPiS_S_S_S_S_:
	.zero		944


//--------------------- SYMBOLS --------------------------

	.type		.nv.reservedSmem.offset0,@object
	.size		.nv.reservedSmem.offset0,0x4
	.type		vprintf,@function
